//
// Generated by NVIDIA NVVM Compiler
//
// Compiler Build ID: CL-36424714
// Cuda compilation tools, release 13.0, V13.0.88
// Based on NVVM 20.0.0
//

.version 9.0
.target sm_100
.address_size 64

	// .globl	_Z8MFkernelP5BlockS0_PPdS2_S2_S2_PiS3_PP11RatingEntryiiS3_idd
.extern .func  (.param .b32 func_retval0) vprintf
(
	.param .b64 vprintf_param_0,
	.param .b64 vprintf_param_1
)
;
.global .align 1 .b8 $str[22] = {84, 101, 115, 116, 45, 49, 32, 37, 100, 32, 32, 37, 100, 32, 32, 37, 100, 32, 37, 100, 10};
.global .align 1 .b8 $str$1[13] = {100, 101, 98, 117, 103, 45, 52, 46, 46, 46, 46, 10};
.global .align 1 .b8 $str$2[57] = {91, 37, 100, 93, 58, 32, 114, 111, 119, 95, 98, 95, 105, 100, 61, 37, 100, 32, 32, 99, 111, 108, 95, 98, 95, 105, 100, 61, 37, 100, 32, 32, 114, 111, 119, 95, 98, 97, 115, 101, 61, 37, 100, 32, 99, 111, 108, 95, 98, 97, 115, 101, 61, 37, 100, 10};
.global .align 1 .b8 $str$3[51] = {91, 37, 100, 93, 32, 32, 114, 111, 119, 32, 61, 37, 100, 32, 32, 99, 111, 108, 61, 37, 100, 32, 109, 105, 110, 105, 95, 98, 95, 105, 100, 120, 61, 37, 100, 32, 116, 100, 95, 101, 108, 101, 95, 110, 117, 109, 61, 37, 100, 10};
.global .align 1 .b8 $str$4[18] = {91, 37, 100, 93, 32, 105, 116, 101, 114, 45, 102, 105, 110, 61, 37, 100, 10};
.global .align 1 .b8 $str$5[16] = {72, 101, 108, 108, 111, 32, 102, 114, 111, 109, 32, 71, 80, 85, 10};

.visible .entry _Z8MFkernelP5BlockS0_PPdS2_S2_S2_PiS3_PP11RatingEntryiiS3_idd(
	.param .u64 .ptr .align 1 _Z8MFkernelP5BlockS0_PPdS2_S2_S2_PiS3_PP11RatingEntryiiS3_idd_param_0,
	.param .u64 .ptr .align 1 _Z8MFkernelP5BlockS0_PPdS2_S2_S2_PiS3_PP11RatingEntryiiS3_idd_param_1,
	.param .u64 .ptr .align 1 _Z8MFkernelP5BlockS0_PPdS2_S2_S2_PiS3_PP11RatingEntryiiS3_idd_param_2,
	.param .u64 .ptr .align 1 _Z8MFkernelP5BlockS0_PPdS2_S2_S2_PiS3_PP11RatingEntryiiS3_idd_param_3,
	.param .u64 .ptr .align 1 _Z8MFkernelP5BlockS0_PPdS2_S2_S2_PiS3_PP11RatingEntryiiS3_idd_param_4,
	.param .u64 .ptr .align 1 _Z8MFkernelP5BlockS0_PPdS2_S2_S2_PiS3_PP11RatingEntryiiS3_idd_param_5,
	.param .u64 .ptr .align 1 _Z8MFkernelP5BlockS0_PPdS2_S2_S2_PiS3_PP11RatingEntryiiS3_idd_param_6,
	.param .u64 .ptr .align 1 _Z8MFkernelP5BlockS0_PPdS2_S2_S2_PiS3_PP11RatingEntryiiS3_idd_param_7,
	.param .u64 .ptr .align 1 _Z8MFkernelP5BlockS0_PPdS2_S2_S2_PiS3_PP11RatingEntryiiS3_idd_param_8,
	.param .u32 _Z8MFkernelP5BlockS0_PPdS2_S2_S2_PiS3_PP11RatingEntryiiS3_idd_param_9,
	.param .u32 _Z8MFkernelP5BlockS0_PPdS2_S2_S2_PiS3_PP11RatingEntryiiS3_idd_param_10,
	.param .u64 .ptr .align 1 _Z8MFkernelP5BlockS0_PPdS2_S2_S2_PiS3_PP11RatingEntryiiS3_idd_param_11,
	.param .u32 _Z8MFkernelP5BlockS0_PPdS2_S2_S2_PiS3_PP11RatingEntryiiS3_idd_param_12,
	.param .f64 _Z8MFkernelP5BlockS0_PPdS2_S2_S2_PiS3_PP11RatingEntryiiS3_idd_param_13,
	.param .f64 _Z8MFkernelP5BlockS0_PPdS2_S2_S2_PiS3_PP11RatingEntryiiS3_idd_param_14
)
{
	.local .align 8 .b8 	__local_depot0[24];
	.reg .b64 	%SP;
	.reg .b64 	%SPL;
	.reg .pred 	%p<6>;
	.reg .b32 	%r<65>;
	.reg .b64 	%rd<147>;
	.reg .b64 	%fd<80>;

	mov.u64 	%SPL, __local_depot0;
	cvta.local.u64 	%SP, %SPL;
	ld.param.u64 	%rd12, [_Z8MFkernelP5BlockS0_PPdS2_S2_S2_PiS3_PP11RatingEntryiiS3_idd_param_2];
	ld.param.u64 	%rd13, [_Z8MFkernelP5BlockS0_PPdS2_S2_S2_PiS3_PP11RatingEntryiiS3_idd_param_3];
	ld.param.u64 	%rd14, [_Z8MFkernelP5BlockS0_PPdS2_S2_S2_PiS3_PP11RatingEntryiiS3_idd_param_4];
	ld.param.u64 	%rd15, [_Z8MFkernelP5BlockS0_PPdS2_S2_S2_PiS3_PP11RatingEntryiiS3_idd_param_5];
	ld.param.u32 	%r19, [_Z8MFkernelP5BlockS0_PPdS2_S2_S2_PiS3_PP11RatingEntryiiS3_idd_param_9];
	ld.param.u32 	%r20, [_Z8MFkernelP5BlockS0_PPdS2_S2_S2_PiS3_PP11RatingEntryiiS3_idd_param_10];
	ld.param.u32 	%r22, [_Z8MFkernelP5BlockS0_PPdS2_S2_S2_PiS3_PP11RatingEntryiiS3_idd_param_12];
	ld.param.f64 	%fd5, [_Z8MFkernelP5BlockS0_PPdS2_S2_S2_PiS3_PP11RatingEntryiiS3_idd_param_13];
	ld.param.f64 	%fd6, [_Z8MFkernelP5BlockS0_PPdS2_S2_S2_PiS3_PP11RatingEntryiiS3_idd_param_14];
	cvta.to.global.u64 	%rd16, %rd13;
	cvta.to.global.u64 	%rd17, %rd12;
	cvta.to.global.u64 	%rd18, %rd14;
	cvta.to.global.u64 	%rd19, %rd15;
	add.u64 	%rd20, %SP, 0;
	add.u64 	%rd1, %SPL, 0;
	mov.u32 	%r1, %tid.x;
	mov.u32 	%r23, %ctaid.x;
	mov.u32 	%r24, %ntid.x;
	mad.lo.s32 	%r25, %r23, %r24, %r1;
	shl.b32 	%r26, %r23, 7;
	add.s32 	%r2, %r26, %r1;
	st.local.v2.u32 	[%rd1], {%r1, %r23};
	st.local.v2.u32 	[%rd1+8], {%r25, %r2};
	mov.u64 	%rd21, $str;
	cvta.global.u64 	%rd22, %rd21;
	{ // callseq 0, 0
	.param .b64 param0;
	st.param.b64 	[param0], %rd22;
	.param .b64 param1;
	st.param.b64 	[param1], %rd20;
	.param .b32 retval0;
	call.uni (retval0), 
	vprintf, 
	(
	param0, 
	param1
	);
	ld.param.b32 	%r27, [retval0];
	} // callseq 0
	sub.s32 	%r29, %r22, %r23;
	add.s32 	%r30, %r29, 3;
	shr.s32 	%r31, %r30, 31;
	shr.u32 	%r32, %r31, 30;
	add.s32 	%r33, %r30, %r32;
	and.b32  	%r34, %r33, -4;
	sub.s32 	%r35, %r30, %r34;
	mov.u64 	%rd23, $str$1;
	cvta.global.u64 	%rd24, %rd23;
	{ // callseq 1, 0
	.param .b64 param0;
	st.param.b64 	[param0], %rd24;
	.param .b64 param1;
	st.param.b64 	[param1], 0;
	.param .b32 retval0;
	call.uni (retval0), 
	vprintf, 
	(
	param0, 
	param1
	);
	ld.param.b32 	%r36, [retval0];
	} // callseq 1
	shl.b32 	%r3, %r35, 7;
	st.local.v2.u32 	[%rd1], {%r2, %r23};
	st.local.v2.u32 	[%rd1+8], {%r35, %r26};
	st.local.u32 	[%rd1+16], %r3;
	mov.u64 	%rd25, $str$2;
	cvta.global.u64 	%rd26, %rd25;
	{ // callseq 2, 0
	.param .b64 param0;
	st.param.b64 	[param0], %rd26;
	.param .b64 param1;
	st.param.b64 	[param1], %rd20;
	.param .b32 retval0;
	call.uni (retval0), 
	vprintf, 
	(
	param0, 
	param1
	);
	ld.param.b32 	%r38, [retval0];
	} // callseq 2
	mul.wide.u32 	%rd27, %r23, 8;
	add.s64 	%rd2, %rd17, %rd27;
	mul.wide.s32 	%rd28, %r35, 8;
	add.s64 	%rd3, %rd16, %rd28;
	mul.wide.u32 	%rd29, %r2, 8;
	add.s64 	%rd4, %rd18, %rd29;
	add.s64 	%rd5, %rd19, %rd29;
	mov.b32 	%r59, 0;
$L__BB0_1:
	ld.param.u64 	%rd145, [_Z8MFkernelP5BlockS0_PPdS2_S2_S2_PiS3_PP11RatingEntryiiS3_idd_param_8];
	ld.param.u64 	%rd144, [_Z8MFkernelP5BlockS0_PPdS2_S2_S2_PiS3_PP11RatingEntryiiS3_idd_param_7];
	ld.param.u64 	%rd143, [_Z8MFkernelP5BlockS0_PPdS2_S2_S2_PiS3_PP11RatingEntryiiS3_idd_param_6];
	shl.b32 	%r40, %r59, 7;
	add.s32 	%r41, %r40, %r1;
	cvta.to.global.u64 	%rd30, %rd143;
	mul.wide.u32 	%rd31, %r41, 4;
	add.s64 	%rd32, %rd30, %rd31;
	ld.global.u32 	%r42, [%rd32];
	add.s32 	%r43, %r42, %r3;
	shl.b32 	%r44, %r2, 9;
	add.s32 	%r45, %r43, %r44;
	cvta.to.global.u64 	%rd33, %rd145;
	mul.wide.s32 	%rd34, %r45, 8;
	add.s64 	%rd35, %rd33, %rd34;
	ld.global.u64 	%rd6, [%rd35];
	cvta.to.global.u64 	%rd36, %rd144;
	mul.wide.s32 	%rd37, %r45, 4;
	add.s64 	%rd38, %rd36, %rd37;
	ld.global.u32 	%r5, [%rd38];
	st.local.v2.u32 	[%rd1], {%r2, %r2};
	st.local.v2.u32 	[%rd1+8], {%r43, %r45};
	st.local.u32 	[%rd1+16], %r5;
	mov.u64 	%rd39, $str$3;
	cvta.global.u64 	%rd40, %rd39;
	add.u64 	%rd41, %SP, 0;
	{ // callseq 3, 0
	.param .b64 param0;
	st.param.b64 	[param0], %rd40;
	.param .b64 param1;
	st.param.b64 	[param1], %rd41;
	.param .b32 retval0;
	call.uni (retval0), 
	vprintf, 
	(
	param0, 
	param1
	);
	ld.param.b32 	%r46, [retval0];
	} // callseq 3
	setp.lt.s32 	%p1, %r5, 1;
	@%p1 bra 	$L__BB0_8;
	mov.b32 	%r60, 0;
$L__BB0_3:
	mul.wide.u32 	%rd43, %r60, 16;
	add.s64 	%rd44, %rd6, %rd43;
	ld.v2.u32 	{%r50, %r51}, [%rd44];
	rem.s32 	%r52, %r50, %r19;
	rem.s32 	%r53, %r51, %r20;
	ld.f64 	%fd1, [%rd44+8];
	mul.lo.s32 	%r7, %r52, 100;
	mul.lo.s32 	%r8, %r53, 100;
	mov.b32 	%r63, 0;
	mov.f64 	%fd79, 0d0000000000000000;
	mov.b64 	%rd146, 0;
	mov.u32 	%r61, %r7;
	mov.u32 	%r62, %r8;
$L__BB0_4:
	mul.wide.s32 	%rd45, %r62, 8;
	add.s64 	%rd46, %rd45, 16;
	mul.wide.s32 	%rd47, %r61, 8;
	add.s64 	%rd48, %rd47, 16;
	ld.global.u64 	%rd49, [%rd2];
	add.s64 	%rd50, %rd49, %rd48;
	ld.f64 	%fd8, [%rd50+-16];
	ld.global.u64 	%rd51, [%rd3];
	add.s64 	%rd52, %rd51, %rd46;
	ld.f64 	%fd9, [%rd52+-16];
	fma.rn.f64 	%fd10, %fd8, %fd9, %fd79;
	ld.global.u64 	%rd53, [%rd4];
	add.s64 	%rd54, %rd53, %rd146;
	st.f64 	[%rd54], %fd8;
	ld.global.u64 	%rd55, [%rd3];
	add.s64 	%rd56, %rd55, %rd46;
	ld.f64 	%fd11, [%rd56+-16];
	ld.global.u64 	%rd57, [%rd5];
	add.s64 	%rd58, %rd57, %rd146;
	st.f64 	[%rd58], %fd11;
	ld.global.u64 	%rd59, [%rd2];
	add.s64 	%rd60, %rd59, %rd48;
	ld.f64 	%fd12, [%rd60+-8];
	ld.global.u64 	%rd61, [%rd3];
	add.s64 	%rd62, %rd61, %rd46;
	ld.f64 	%fd13, [%rd62+-8];
	fma.rn.f64 	%fd14, %fd12, %fd13, %fd10;
	ld.global.u64 	%rd63, [%rd4];
	add.s64 	%rd64, %rd63, %rd146;
	st.f64 	[%rd64+8], %fd12;
	ld.global.u64 	%rd65, [%rd3];
	add.s64 	%rd66, %rd65, %rd46;
	ld.f64 	%fd15, [%rd66+-8];
	ld.global.u64 	%rd67, [%rd5];
	add.s64 	%rd68, %rd67, %rd146;
	st.f64 	[%rd68+8], %fd15;
	ld.global.u64 	%rd69, [%rd2];
	add.s64 	%rd70, %rd69, %rd48;
	ld.f64 	%fd16, [%rd70];
	ld.global.u64 	%rd71, [%rd3];
	add.s64 	%rd72, %rd71, %rd46;
	ld.f64 	%fd17, [%rd72];
	fma.rn.f64 	%fd18, %fd16, %fd17, %fd14;
	ld.global.u64 	%rd73, [%rd4];
	add.s64 	%rd74, %rd73, %rd146;
	st.f64 	[%rd74+16], %fd16;
	ld.global.u64 	%rd75, [%rd3];
	add.s64 	%rd76, %rd75, %rd46;
	ld.f64 	%fd19, [%rd76];
	ld.global.u64 	%rd77, [%rd5];
	add.s64 	%rd78, %rd77, %rd146;
	st.f64 	[%rd78+16], %fd19;
	ld.global.u64 	%rd79, [%rd2];
	add.s64 	%rd80, %rd79, %rd48;
	ld.f64 	%fd20, [%rd80+8];
	ld.global.u64 	%rd81, [%rd3];
	add.s64 	%rd82, %rd81, %rd46;
	ld.f64 	%fd21, [%rd82+8];
	fma.rn.f64 	%fd79, %fd20, %fd21, %fd18;
	ld.global.u64 	%rd83, [%rd4];
	add.s64 	%rd84, %rd83, %rd146;
	st.f64 	[%rd84+24], %fd20;
	ld.global.u64 	%rd85, [%rd3];
	add.s64 	%rd86, %rd85, %rd46;
	ld.f64 	%fd22, [%rd86+8];
	ld.global.u64 	%rd87, [%rd5];
	add.s64 	%rd88, %rd87, %rd146;
	st.f64 	[%rd88+24], %fd22;
	add.s32 	%r63, %r63, 4;
	add.s64 	%rd146, %rd146, 32;
	add.s32 	%r62, %r62, 4;
	add.s32 	%r61, %r61, 4;
	setp.ne.s32 	%p2, %r63, 100;
	@%p2 bra 	$L__BB0_4;
	sub.f64 	%fd4, %fd1, %fd79;
	mov.b32 	%r64, 0;
$L__BB0_6:
	ld.global.u64 	%rd89, [%rd5];
	mul.wide.u32 	%rd90, %r64, 8;
	add.s64 	%rd91, %rd89, %rd90;
	ld.f64 	%fd23, [%rd91];
	mul.f64 	%fd24, %fd4, %fd23;
	ld.global.u64 	%rd92, [%rd4];
	add.s64 	%rd93, %rd92, %rd90;
	ld.f64 	%fd25, [%rd93];
	mul.f64 	%fd26, %fd6, %fd25;
	sub.f64 	%fd27, %fd24, %fd26;
	ld.global.u64 	%rd94, [%rd2];
	add.s32 	%r55, %r64, %r7;
	mul.wide.s32 	%rd95, %r55, 8;
	add.s64 	%rd96, %rd94, %rd95;
	ld.f64 	%fd28, [%rd96];
	fma.rn.f64 	%fd29, %fd5, %fd27, %fd28;
	st.f64 	[%rd96], %fd29;
	ld.global.u64 	%rd97, [%rd4];
	add.s64 	%rd98, %rd97, %rd90;
	ld.f64 	%fd30, [%rd98];
	mul.f64 	%fd31, %fd4, %fd30;
	ld.global.u64 	%rd99, [%rd5];
	add.s64 	%rd100, %rd99, %rd90;
	ld.f64 	%fd32, [%rd100];
	mul.f64 	%fd33, %fd6, %fd32;
	sub.f64 	%fd34, %fd31, %fd33;
	ld.global.u64 	%rd101, [%rd3];
	add.s32 	%r56, %r64, %r8;
	mul.wide.s32 	%rd102, %r56, 8;
	add.s64 	%rd103, %rd101, %rd102;
	ld.f64 	%fd35, [%rd103];
	fma.rn.f64 	%fd36, %fd5, %fd34, %fd35;
	st.f64 	[%rd103], %fd36;
	ld.global.u64 	%rd104, [%rd5];
	add.s64 	%rd105, %rd104, %rd90;
	ld.f64 	%fd37, [%rd105+8];
	mul.f64 	%fd38, %fd4, %fd37;
	ld.global.u64 	%rd106, [%rd4];
	add.s64 	%rd107, %rd106, %rd90;
	ld.f64 	%fd39, [%rd107+8];
	mul.f64 	%fd40, %fd6, %fd39;
	sub.f64 	%fd41, %fd38, %fd40;
	ld.global.u64 	%rd108, [%rd2];
	add.s64 	%rd109, %rd108, %rd95;
	ld.f64 	%fd42, [%rd109+8];
	fma.rn.f64 	%fd43, %fd5, %fd41, %fd42;
	st.f64 	[%rd109+8], %fd43;
	ld.global.u64 	%rd110, [%rd4];
	add.s64 	%rd111, %rd110, %rd90;
	ld.f64 	%fd44, [%rd111+8];
	mul.f64 	%fd45, %fd4, %fd44;
	ld.global.u64 	%rd112, [%rd5];
	add.s64 	%rd113, %rd112, %rd90;
	ld.f64 	%fd46, [%rd113+8];
	mul.f64 	%fd47, %fd6, %fd46;
	sub.f64 	%fd48, %fd45, %fd47;
	ld.global.u64 	%rd114, [%rd3];
	add.s64 	%rd115, %rd114, %rd102;
	ld.f64 	%fd49, [%rd115+8];
	fma.rn.f64 	%fd50, %fd5, %fd48, %fd49;
	st.f64 	[%rd115+8], %fd50;
	ld.global.u64 	%rd116, [%rd5];
	add.s64 	%rd117, %rd116, %rd90;
	ld.f64 	%fd51, [%rd117+16];
	mul.f64 	%fd52, %fd4, %fd51;
	ld.global.u64 	%rd118, [%rd4];
	add.s64 	%rd119, %rd118, %rd90;
	ld.f64 	%fd53, [%rd119+16];
	mul.f64 	%fd54, %fd6, %fd53;
	sub.f64 	%fd55, %fd52, %fd54;
	ld.global.u64 	%rd120, [%rd2];
	add.s64 	%rd121, %rd120, %rd95;
	ld.f64 	%fd56, [%rd121+16];
	fma.rn.f64 	%fd57, %fd5, %fd55, %fd56;
	st.f64 	[%rd121+16], %fd57;
	ld.global.u64 	%rd122, [%rd4];
	add.s64 	%rd123, %rd122, %rd90;
	ld.f64 	%fd58, [%rd123+16];
	mul.f64 	%fd59, %fd4, %fd58;
	ld.global.u64 	%rd124, [%rd5];
	add.s64 	%rd125, %rd124, %rd90;
	ld.f64 	%fd60, [%rd125+16];
	mul.f64 	%fd61, %fd6, %fd60;
	sub.f64 	%fd62, %fd59, %fd61;
	ld.global.u64 	%rd126, [%rd3];
	add.s64 	%rd127, %rd126, %rd102;
	ld.f64 	%fd63, [%rd127+16];
	fma.rn.f64 	%fd64, %fd5, %fd62, %fd63;
	st.f64 	[%rd127+16], %fd64;
	ld.global.u64 	%rd128, [%rd5];
	add.s64 	%rd129, %rd128, %rd90;
	ld.f64 	%fd65, [%rd129+24];
	mul.f64 	%fd66, %fd4, %fd65;
	ld.global.u64 	%rd130, [%rd4];
	add.s64 	%rd131, %rd130, %rd90;
	ld.f64 	%fd67, [%rd131+24];
	mul.f64 	%fd68, %fd6, %fd67;
	sub.f64 	%fd69, %fd66, %fd68;
	ld.global.u64 	%rd132, [%rd2];
	add.s64 	%rd133, %rd132, %rd95;
	ld.f64 	%fd70, [%rd133+24];
	fma.rn.f64 	%fd71, %fd5, %fd69, %fd70;
	st.f64 	[%rd133+24], %fd71;
	ld.global.u64 	%rd134, [%rd4];
	add.s64 	%rd135, %rd134, %rd90;
	ld.f64 	%fd72, [%rd135+24];
	mul.f64 	%fd73, %fd4, %fd72;
	ld.global.u64 	%rd136, [%rd5];
	add.s64 	%rd137, %rd136, %rd90;
	ld.f64 	%fd74, [%rd137+24];
	mul.f64 	%fd75, %fd6, %fd74;
	sub.f64 	%fd76, %fd73, %fd75;
	ld.global.u64 	%rd138, [%rd3];
	add.s64 	%rd139, %rd138, %rd102;
	ld.f64 	%fd77, [%rd139+24];
	fma.rn.f64 	%fd78, %fd5, %fd76, %fd77;
	st.f64 	[%rd139+24], %fd78;
	add.s32 	%r64, %r64, 4;
	setp.ne.s32 	%p3, %r64, 100;
	@%p3 bra 	$L__BB0_6;
	add.s32 	%r60, %r60, 1;
	setp.ne.s32 	%p4, %r60, %r5;
	@%p4 bra 	$L__BB0_3;
$L__BB0_8:
	st.local.v2.u32 	[%rd1], {%r2, %r59};
	mov.u64 	%rd140, $str$4;
	cvta.global.u64 	%rd141, %rd140;
	add.u64 	%rd142, %SP, 0;
	{ // callseq 4, 0
	.param .b64 param0;
	st.param.b64 	[param0], %rd141;
	.param .b64 param1;
	st.param.b64 	[param1], %rd142;
	.param .b32 retval0;
	call.uni (retval0), 
	vprintf, 
	(
	param0, 
	param1
	);
	ld.param.b32 	%r57, [retval0];
	} // callseq 4
	bar.sync 	0;
	add.s32 	%r59, %r59, 1;
	setp.ne.s32 	%p5, %r59, 500;
	@%p5 bra 	$L__BB0_1;
	ret;

}
	// .globl	_Z12helloFromGPUv
.visible .entry _Z12helloFromGPUv()
{
	.reg .b32 	%r<3>;
	.reg .b64 	%rd<3>;

	mov.u64 	%rd1, $str$5;
	cvta.global.u64 	%rd2, %rd1;
	{ // callseq 5, 0
	.param .b64 param0;
	st.param.b64 	[param0], %rd2;
	.param .b64 param1;
	st.param.b64 	[param1], 0;
	.param .b32 retval0;
	call.uni (retval0), 
	vprintf, 
	(
	param0, 
	param1
	);
	ld.param.b32 	%r1, [retval0];
	} // callseq 5
	ret;

}


// ===== COMPILED SASS (sm_100) =====

	.target	sm_100

	.elftype	@"ET_EXEC"


//--------------------- .note.nv.tkinfo           --------------------------
	.section	.note.nv.tkinfo,"",@"SHT_NOTE"
	.sectionflags	@"SHF_NOTE_NV_TKINFO"
	.tkinfo
        /*0018*/ 	.word	0x00000002
        /*0030*/ 	.string	""
        /*0030*/ 	.string	"ptxas"
        /*0030*/ 	.string	"Cuda compilation tools, release 13.0, V13.0.88"
        /*0030*/ 	.string	"Build cuda_13.0.r13.0/compiler.36424714_0"
        /*0030*/ 	.string	"-arch sm_100 -m 64 "



//--------------------- .note.nv.cuinfo           --------------------------
	.section	.note.nv.cuinfo,"",@"SHT_NOTE"
	.sectionflags	@"SHF_NOTE_NV_CUINFO"
        /*0018*/ 	.short	0x0002
        /*001a*/ 	.short	0x0064
        /*001c*/ 	.short	0x0082
	.zero		2


//--------------------- .nv.info                  --------------------------
	.section	.nv.info,"",@"SHT_CUDA_INFO"
	.align	4


	//----- nvinfo : EIATTR_REGCOUNT
	.align		4
        /*0000*/ 	.byte	0x04, 0x2f
        /*0002*/ 	.short	(.L_7 - .L_6)
	.align		4
.L_6:
        /*0004*/ 	.word	index@(_Z8MFkernelP5BlockS0_PPdS2_S2_S2_PiS3_PP11RatingEntryiiS3_idd)
        /*0008*/ 	.word	0x00000030


	//----- nvinfo : EIATTR_FRAME_SIZE
	.align		4
.L_7:
        /*000c*/ 	.byte	0x04, 0x11
        /*000e*/ 	.short	(.L_9 - .L_8)
	.align		4
.L_8:
        /*0010*/ 	.word	index@(_Z8MFkernelP5BlockS0_PPdS2_S2_S2_PiS3_PP11RatingEntryiiS3_idd)
        /*0014*/ 	.word	0x00000018


	//----- nvinfo : EIATTR_REGCOUNT
	.align		4
.L_9:
        /*0018*/ 	.byte	0x04, 0x2f
        /*001a*/ 	.short	(.L_11 - .L_10)
	.align		4
.L_10:
        /*001c*/ 	.word	index@(_Z12helloFromGPUv)
        /*0020*/ 	.word	0x00000018


	//----- nvinfo : EIATTR_FRAME_SIZE
	.align		4
.L_11:
        /*0024*/ 	.byte	0x04, 0x11
        /*0026*/ 	.short	(.L_13 - .L_12)
	.align		4
.L_12:
        /*0028*/ 	.word	index@(_Z12helloFromGPUv)
        /*002c*/ 	.word	0x00000000


	//----- nvinfo : EIATTR_MIN_STACK_SIZE
	.align		4
.L_13:
        /*0030*/ 	.byte	0x04, 0x12
        /*0032*/ 	.short	(.L_15 - .L_14)
	.align		4
.L_14:
        /*0034*/ 	.word	index@(_Z12helloFromGPUv)
        /*0038*/ 	.word	0x00000000


	//----- nvinfo : EIATTR_MIN_STACK_SIZE
	.align		4
.L_15:
        /*003c*/ 	.byte	0x04, 0x12
        /*003e*/ 	.short	(.L_17 - .L_16)
	.align		4
.L_16:
        /*0040*/ 	.word	index@(_Z8MFkernelP5BlockS0_PPdS2_S2_S2_PiS3_PP11RatingEntryiiS3_idd)
        /*0044*/ 	.word	0x00000018
.L_17:


//--------------------- .nv.compat                --------------------------
	.section	.nv.compat,"",@"SHT_CUDA_COMPAT_INFO"
	.align	4
        /*0000*/ 	.byte	0x02, 0x09, 0x00, 0x00, 0x02, 0x02, 0x01, 0x00, 0x02, 0x05, 0x05, 0x00, 0x03, 0x07, 0x01, 0x01
        /*0010*/ 	.byte	0x02, 0x03, 0x00, 0x00, 0x02, 0x06, 0x01, 0x00, 0x04, 0x0b, 0x08, 0x00, 0x01, 0x00, 0x00, 0x00
        /*0020*/ 	.byte	0x00, 0x00, 0x00, 0x00


//--------------------- .nv.info._Z12helloFromGPUv --------------------------
	.section	.nv.info._Z12helloFromGPUv,"",@"SHT_CUDA_INFO"
	.sectionflags	@""
	.align	4


	//----- nvinfo : EIATTR_CUDA_API_VERSION
	.align		4
        /*0000*/ 	.byte	0x04, 0x37
        /*0002*/ 	.short	(.L_19 - .L_18)
.L_18:
        /*0004*/ 	.word	0x00000082


	//----- nvinfo : EIATTR_SPARSE_MMA_MASK
	.align		4
.L_19:
        /*0008*/ 	.byte	0x03, 0x50
        /*000a*/ 	.short	0x0000


	//----- nvinfo : EIATTR_MAXREG_COUNT
	.align		4
        /*000c*/ 	.byte	0x03, 0x1b
        /*000e*/ 	.short	0x00ff


	//----- nvinfo : EIATTR_EXTERNS
	.align		4
        /*0010*/ 	.byte	0x04, 0x0f
        /*0012*/ 	.short	(.L_21 - .L_20)


	//   ....[0]....
	.align		4
.L_20:
        /*0014*/ 	.word	index@(vprintf)


	//----- nvinfo : EIATTR_MERCURY_ISA_VERSION
	.align		4
.L_21:
        /*0018*/ 	.byte	0x03, 0x5f
        /*001a*/ 	.short	0x0101


	//----- nvinfo : EIATTR_VRC_CTA_INIT_COUNT
	.align		4
        /*001c*/ 	.byte	0x02, 0x4a
	.zero		1
	.zero		1


	//----- nvinfo : EIATTR_SYSCALL_OFFSETS
	.align		4
        /*0020*/ 	.byte	0x04, 0x46
        /*0022*/ 	.short	(.L_23 - .L_22)


	//   ....[0]....
.L_22:
        /*0024*/ 	.word	0x00000080


	//----- nvinfo : EIATTR_EXIT_INSTR_OFFSETS
	.align		4
.L_23:
        /*0028*/ 	.byte	0x04, 0x1c
        /*002a*/ 	.short	(.L_25 - .L_24)


	//   ....[0]....
.L_24:
        /*002c*/ 	.word	0x00000090


	//----- nvinfo : EIATTR_SW_WAR
	.align		4
.L_25:
        /*0030*/ 	.byte	0x04, 0x36
        /*0032*/ 	.short	(.L_27 - .L_26)
.L_26:
        /*0034*/ 	.word	0x00000008
.L_27:


//--------------------- .nv.info._Z8MFkernelP5BlockS0_PPdS2_S2_S2_PiS3_PP11RatingEntryiiS3_idd --------------------------
	.section	.nv.info._Z8MFkernelP5BlockS0_PPdS2_S2_S2_PiS3_PP11RatingEntryiiS3_idd,"",@"SHT_CUDA_INFO"
	.sectionflags	@""
	.align	4


	//----- nvinfo : EIATTR_CUDA_API_VERSION
	.align		4
        /*0000*/ 	.byte	0x04, 0x37
        /*0002*/ 	.short	(.L_29 - .L_28)
.L_28:
        /*0004*/ 	.word	0x00000082


	//----- nvinfo : EIATTR_KPARAM_INFO
	.align		4
.L_29:
        /*0008*/ 	.byte	0x04, 0x17
        /*000a*/ 	.short	(.L_31 - .L_30)
.L_30:
        /*000c*/ 	.word	0x00000000
        /*0010*/ 	.short	0x000e
        /*0012*/ 	.short	0x0068
        /*0014*/ 	.byte	0x00, 0xf0, 0x21, 0x00


	//----- nvinfo : EIATTR_KPARAM_INFO
	.align		4
.L_31:
        /*0018*/ 	.byte	0x04, 0x17
        /*001a*/ 	.short	(.L_33 - .L_32)
.L_32:
        /*001c*/ 	.word	0x00000000
        /*0020*/ 	.short	0x000d
        /*0022*/ 	.short	0x0060
        /*0024*/ 	.byte	0x00, 0xf0, 0x21, 0x00


	//----- nvinfo : EIATTR_KPARAM_INFO
	.align		4
.L_33:
        /*0028*/ 	.byte	0x04, 0x17
        /*002a*/ 	.short	(.L_35 - .L_34)
.L_34:
        /*002c*/ 	.word	0x00000000
        /*0030*/ 	.short	0x000c
        /*0032*/ 	.short	0x0058
        /*0034*/ 	.byte	0x00, 0xf0, 0x11, 0x00


	//----- nvinfo : EIATTR_KPARAM_INFO
	.align		4
.L_35:
        /*0038*/ 	.byte	0x04, 0x17
        /*003a*/ 	.short	(.L_37 - .L_36)
.L_36:
        /*003c*/ 	.word	0x00000000
        /*0040*/ 	.short	0x000b
        /*0042*/ 	.short	0x0050
        /*0044*/ 	.byte	0x00, 0xf5, 0x21, 0x00


	//----- nvinfo : EIATTR_KPARAM_INFO
	.align		4
.L_37:
        /*0048*/ 	.byte	0x04, 0x17
        /*004a*/ 	.short	(.L_39 - .L_38)
.L_38:
        /*004c*/ 	.word	0x00000000
        /*0050*/ 	.short	0x000a
        /*0052*/ 	.short	0x004c
        /*0054*/ 	.byte	0x00, 0xf0, 0x11, 0x00


	//----- nvinfo : EIATTR_KPARAM_INFO
	.align		4
.L_39:
        /*0058*/ 	.byte	0x04, 0x17
        /*005a*/ 	.short	(.L_41 - .L_40)
.L_40:
        /*005c*/ 	.word	0x00000000
        /*0060*/ 	.short	0x0009
        /*0062*/ 	.short	0x0048
        /*0064*/ 	.byte	0x00, 0xf0, 0x11, 0x00


	//----- nvinfo : EIATTR_KPARAM_INFO
	.align		4
.L_41:
        /*0068*/ 	.byte	0x04, 0x17
        /*006a*/ 	.short	(.L_43 - .L_42)
.L_42:
        /*006c*/ 	.word	0x00000000
        /*0070*/ 	.short	0x0008
        /*0072*/ 	.short	0x0040
        /*0074*/ 	.byte	0x00, 0xf5, 0x21, 0x00


	//----- nvinfo : EIATTR_KPARAM_INFO
	.align		4
.L_43:
        /*0078*/ 	.byte	0x04, 0x17
        /*007a*/ 	.short	(.L_45 - .L_44)
.L_44:
        /*007c*/ 	.word	0x00000000
        /*0080*/ 	.short	0x0007
        /*0082*/ 	.short	0x0038
        /*0084*/ 	.byte	0x00, 0xf5, 0x21, 0x00


	//----- nvinfo : EIATTR_KPARAM_INFO
	.align		4
.L_45:
        /*0088*/ 	.byte	0x04, 0x17
        /*008a*/ 	.short	(.L_47 - .L_46)
.L_46:
        /*008c*/ 	.word	0x00000000
        /*0090*/ 	.short	0x0006
        /*0092*/ 	.short	0x0030
        /*0094*/ 	.byte	0x00, 0xf5, 0x21, 0x00


	//----- nvinfo : EIATTR_KPARAM_INFO
	.align		4
.L_47:
        /*0098*/ 	.byte	0x04, 0x17
        /*009a*/ 	.short	(.L_49 - .L_48)
.L_48:
        /*009c*/ 	.word	0x00000000
        /*00a0*/ 	.short	0x0005
        /*00a2*/ 	.short	0x0028
        /*00a4*/ 	.byte	0x00, 0xf5, 0x21, 0x00


	//----- nvinfo : EIATTR_KPARAM_INFO
	.align		4
.L_49:
        /*00a8*/ 	.byte	0x04, 0x17
        /*00aa*/ 	.short	(.L_51 - .L_50)
.L_50:
        /*00ac*/ 	.word	0x00000000
        /*00b0*/ 	.short	0x0004
        /*00b2*/ 	.short	0x0020
        /*00b4*/ 	.byte	0x00, 0xf5, 0x21, 0x00


	//----- nvinfo : EIATTR_KPARAM_INFO
	.align		4
.L_51:
        /*00b8*/ 	.byte	0x04, 0x17
        /*00ba*/ 	.short	(.L_53 - .L_52)
.L_52:
        /*00bc*/ 	.word	0x00000000
        /*00c0*/ 	.short	0x0003
        /*00c2*/ 	.short	0x0018
        /*00c4*/ 	.byte	0x00, 0xf5, 0x21, 0x00


	//----- nvinfo : EIATTR_KPARAM_INFO
	.align		4
.L_53:
        /*00c8*/ 	.byte	0x04, 0x17
        /*00ca*/ 	.short	(.L_55 - .L_54)
.L_54:
        /*00cc*/ 	.word	0x00000000
        /*00d0*/ 	.short	0x0002
        /*00d2*/ 	.short	0x0010
        /*00d4*/ 	.byte	0x00, 0xf5, 0x21, 0x00


	//----- nvinfo : EIATTR_KPARAM_INFO
	.align		4
.L_55:
        /*00d8*/ 	.byte	0x04, 0x17
        /*00da*/ 	.short	(.L_57 - .L_56)
.L_56:
        /*00dc*/ 	.word	0x00000000
        /*00e0*/ 	.short	0x0001
        /*00e2*/ 	.short	0x0008
        /*00e4*/ 	.byte	0x00, 0xf5, 0x21, 0x00


	//----- nvinfo : EIATTR_KPARAM_INFO
	.align		4
.L_57:
        /*00e8*/ 	.byte	0x04, 0x17
        /*00ea*/ 	.short	(.L_59 - .L_58)
.L_58:
        /*00ec*/ 	.word	0x00000000
        /*00f0*/ 	.short	0x0000
        /*00f2*/ 	.short	0x0000
        /*00f4*/ 	.byte	0x00, 0xf5, 0x21, 0x00


	//----- nvinfo : EIATTR_SPARSE_MMA_MASK
	.align		4
.L_59:
        /*00f8*/ 	.byte	0x03, 0x50
        /*00fa*/ 	.short	0x0000


	//----- nvinfo : EIATTR_MAXREG_COUNT
	.align		4
        /*00fc*/ 	.byte	0x03, 0x1b
        /*00fe*/ 	.short	0x00ff


	//----- nvinfo : EIATTR_NUM_BARRIERS
	.align		4
        /*0100*/ 	.byte	0x02, 0x4c
        /*0102*/ 	.byte	0x01
	.zero		1


	//----- nvinfo : EIATTR_EXTERNS
	.align		4
        /*0104*/ 	.byte	0x04, 0x0f
        /*0106*/ 	.short	(.L_61 - .L_60)


	//   ....[0]....
	.align		4
.L_60:
        /*0108*/ 	.word	index@(vprintf)


	//----- nvinfo : EIATTR_MERCURY_ISA_VERSION
	.align		4
.L_61:
        /*010c*/ 	.byte	0x03, 0x5f
        /*010e*/ 	.short	0x0101


	//----- nvinfo : EIATTR_VRC_CTA_INIT_COUNT
	.align		4
        /*0110*/ 	.byte	0x02, 0x4a
	.zero		1
	.zero		1


	//----- nvinfo : EIATTR_SYSCALL_OFFSETS
	.align		4
        /*0114*/ 	.byte	0x04, 0x46
        /*0116*/ 	.short	(.L_63 - .L_62)


	//   ....[0]....
.L_62:
        /*0118*/ 	.word	0x00000170


	//   ....[1]....
        /*011c*/ 	.word	0x00000240


	//   ....[2]....
        /*0120*/ 	.word	0x00000310


	//   ....[3]....
        /*0124*/ 	.word	0x00000570


	//   ....[4]....
        /*0128*/ 	.word	0x000018c0


	//----- nvinfo : EIATTR_EXIT_INSTR_OFFSETS
	.align		4
.L_63:
        /*012c*/ 	.byte	0x04, 0x1c
        /*012e*/ 	.short	(.L_65 - .L_64)


	//   ....[0]....
.L_64:
        /*0130*/ 	.word	0x00001920


	//----- nvinfo : EIATTR_CRS_STACK_SIZE
	.align		4
.L_65:
        /*0134*/ 	.byte	0x04, 0x1e
        /*0136*/ 	.short	(.L_67 - .L_66)
.L_66:
        /*0138*/ 	.word	0x00000000


	//----- nvinfo : EIATTR_CBANK_PARAM_SIZE
	.align		4
.L_67:
        /*013c*/ 	.byte	0x03, 0x19
        /*013e*/ 	.short	0x0070


	//----- nvinfo : EIATTR_PARAM_CBANK
	.align		4
        /*0140*/ 	.byte	0x04, 0x0a
        /*0142*/ 	.short	(.L_69 - .L_68)
	.align		4
.L_68:
        /*0144*/ 	.word	index@(.nv.constant0._Z8MFkernelP5BlockS0_PPdS2_S2_S2_PiS3_PP11RatingEntryiiS3_idd)
        /*0148*/ 	.short	0x0380
        /*014a*/ 	.short	0x0070


	//----- nvinfo : EIATTR_SW_WAR
	.align		4
.L_69:
        /*014c*/ 	.byte	0x04, 0x36
        /*014e*/ 	.short	(.L_71 - .L_70)
.L_70:
        /*0150*/ 	.word	0x00000008
.L_71:


//--------------------- .nv.callgraph             --------------------------
	.section	.nv.callgraph,"",@"SHT_CUDA_CALLGRAPH"
	.align	4
	.sectionentsize	8
	.align		4
        /*0000*/ 	.word	0x00000000
	.align		4
        /*0004*/ 	.word	0xffffffff
	.align		4
        /*0008*/ 	.word	index@(_Z12helloFromGPUv)
	.align		4
        /*000c*/ 	.word	index@(vprintf)
	.align		4
        /*0010*/ 	.word	index@(_Z8MFkernelP5BlockS0_PPdS2_S2_S2_PiS3_PP11RatingEntryiiS3_idd)
	.align		4
        /*0014*/ 	.word	index@(vprintf)
	.align		4
        /*0018*/ 	.word	0x00000000
	.align		4
        /*001c*/ 	.word	0xfffffffe
	.align		4
        /*0020*/ 	.word	0x00000000
	.align		4
        /*0024*/ 	.word	0xfffffffd
	.align		4
        /*0028*/ 	.word	0x00000000
	.align		4
        /*002c*/ 	.word	0xfffffffc


//--------------------- .nv.constant4             --------------------------
	.section	.nv.constant4,"a",@progbits
	.align	8
	.align		8
.nv.constant4:
        /*0000*/ 	.dword	vprintf
	.align		8
        /*0008*/ 	.dword	$str
	.align		8
        /*0010*/ 	.dword	$str$1
	.align		8
        /*0018*/ 	.dword	$str$2
	.align		8
        /*0020*/ 	.dword	$str$3
	.align		8
        /*0028*/ 	.dword	$str$4
	.align		8
        /*0030*/ 	.dword	$str$5


//--------------------- .text._Z12helloFromGPUv   --------------------------
	.section	.text._Z12helloFromGPUv,"ax",@progbits
	.align	128
        .global         _Z12helloFromGPUv
        .type           _Z12helloFromGPUv,@function
        .size           _Z12helloFromGPUv,(.L_x_16 - _Z12helloFromGPUv)
        .other          _Z12helloFromGPUv,@"STO_CUDA_ENTRY STV_DEFAULT"
_Z12helloFromGPUv:
.text._Z12helloFromGPUv:
[----:B------:R-:W0:Y:S01]  /*0000*/  LDC R1, c[0x0][0x37c] ;  /* 0x0000df00ff017b82 */ /* 0x000e220000000800 */
[----:B------:R-:W-:Y:S01]  /*0010*/  MOV R0, 0x0 ;  /* 0x0000000000007802 */ /* 0x000fe20000000f00 */
[----:B------:R-:W1:Y:S01]  /*0020*/  LDCU.64 UR4, c[0x4][0x30] ;  /* 0x01000600ff0477ac */ /* 0x000e620008000a00 */
[----:B------:R-:W-:-:S05]  /*0030*/  CS2R R6, SRZ ;  /* 0x0000000000067805 */ /* 0x000fca000001ff00 */
[----:B------:R2:W3:Y:S01]  /*0040*/  LDC.64 R2, c[0x4][R0] ;  /* 0x0100000000027b82 */ /* 0x0004e20000000a00 */
[----:B-1----:R-:W-:Y:S02]  /*0050*/  IMAD.U32 R4, RZ, RZ, UR4 ;  /* 0x00000004ff047e24 */ /* 0x002fe4000f8e00ff */
[----:B--2---:R-:W-:-:S07]  /*0060*/  IMAD.U32 R5, RZ, RZ, UR5 ;  /* 0x00000005ff057e24 */ /* 0x004fce000f8e00ff */
[----:B------:R-:W-:-:S07]  /*0070*/  LEPC R20, `(.L_x_0) ;  /* 0x000000001014794e */ /* 0x000fce0000000000 */
[----:B0--3--:R-:W-:Y:S05]  /*0080*/  CALL.ABS.NOINC R2 ;  /* 0x0000000002007343 */ /* 0x009fea0003c00000 */
.L_x_0:
[----:B------:R-:W-:Y:S05]  /*0090*/  EXIT ;  /* 0x000000000000794d */ /* 0x000fea0003800000 */
.L_x_1:
[----:B------:R-:W-:-:S00]  /*00a0*/  BRA `(.L_x_1) ;  /* 0xfffffffc00fc7947 */ /* 0x000fc0000383ffff */
[----:B------:R-:W-:-:S00]  /*00b0*/  NOP ;  /* 0x0000000000007918 */ /* 0x000fc00000000000 */
        /* <DEDUP_REMOVED lines=12> */
.L_x_16:


//--------------------- .text._Z8MFkernelP5BlockS0_PPdS2_S2_S2_PiS3_PP11RatingEntryiiS3_idd --------------------------
	.section	.text._Z8MFkernelP5BlockS0_PPdS2_S2_S2_PiS3_PP11RatingEntryiiS3_idd,"ax",@progbits
	.align	128
        .global         _Z8MFkernelP5BlockS0_PPdS2_S2_S2_PiS3_PP11RatingEntryiiS3_idd
        .type           _Z8MFkernelP5BlockS0_PPdS2_S2_S2_PiS3_PP11RatingEntryiiS3_idd,@function
        .size           _Z8MFkernelP5BlockS0_PPdS2_S2_S2_PiS3_PP11RatingEntryiiS3_idd,(.L_x_17 - _Z8MFkernelP5BlockS0_PPdS2_S2_S2_PiS3_PP11RatingEntryiiS3_idd)
        .other          _Z8MFkernelP5BlockS0_PPdS2_S2_S2_PiS3_PP11RatingEntryiiS3_idd,@"STO_CUDA_ENTRY STV_DEFAULT"
_Z8MFkernelP5BlockS0_PPdS2_S2_S2_PiS3_PP11RatingEntryiiS3_idd:
.text._Z8MFkernelP5BlockS0_PPdS2_S2_S2_PiS3_PP11RatingEntryiiS3_idd:
[----:B------:R-:W0:Y:S01]  /*0000*/  LDC R1, c[0x0][0x37c] ;  /* 0x0000df00ff017b82 */ /* 0x000e220000000800 */
[----:B------:R-:W1:Y:S01]  /*0010*/  S2R R29, SR_CTAID.X ;  /* 0x00000000001d7919 */ /* 0x000e620000002500 */
[----:B------:R-:W2:Y:S01]  /*0020*/  LDCU UR5, c[0x0][0x2fc] ;  /* 0x00005f80ff0577ac */ /* 0x000ea20008000800 */
[----:B0-----:R-:W-:Y:S01]  /*0030*/  VIADD R1, R1, 0xffffffe8 ;  /* 0xffffffe801017836 */ /* 0x001fe20000000000 */
[----:B------:R-:W-:Y:S01]  /*0040*/  MOV R16, 0x0 ;  /* 0x0000000000107802 */ /* 0x000fe20000000f00 */
[----:B------:R-:W0:Y:S01]  /*0050*/  S2R R28, SR_TID.X ;  /* 0x00000000001c7919 */ /* 0x000e220000002100 */
[----:B------:R-:W3:Y:S02]  /*0060*/  LDCU UR6, c[0x0][0x360] ;  /* 0x00006c00ff0677ac */ /* 0x000ee40008000800 */
[----:B------:R4:W4:Y:S01]  /*0070*/  LDC.64 R10, c[0x4][R16] ;  /* 0x01000000100a7b82 */ /* 0x0009220000000a00 */
[----:B------:R-:W5:Y:S02]  /*0080*/  LDCU UR4, c[0x0][0x2f8] ;  /* 0x00005f00ff0477ac */ /* 0x000f640008000800 */
[----:B-----5:R-:W-:Y:S01]  /*0090*/  IADD3 R32, P0, PT, R1, UR4, RZ ;  /* 0x0000000401207c10 */ /* 0x020fe2000ff1e0ff */
[----:B-1----:R-:W-:-:S04]  /*00a0*/  IMAD.SHL.U32 R19, R29, 0x80, RZ ;  /* 0x000000801d137824 */ /* 0x002fc800078e00ff */
[----:B--2---:R-:W-:Y:S02]  /*00b0*/  IMAD.X R33, RZ, RZ, UR5, P0 ;  /* 0x00000005ff217e24 */ /* 0x004fe400080e06ff */
[--C-:B0-----:R-:W-:Y:S01]  /*00c0*/  IMAD.IADD R2, R19, 0x1, R28.reuse ;  /* 0x0000000113027824 */ /* 0x101fe200078e021c */
[----:B------:R0:W-:Y:S01]  /*00d0*/  STL.64 [R1], R28 ;  /* 0x0000001c01007387 */ /* 0x0001e20000100a00 */
[----:B---3--:R-:W-:Y:S01]  /*00e0*/  IMAD R8, R29, UR6, R28 ;  /* 0x000000061d087c24 */ /* 0x008fe2000f8e021c */
[----:B------:R-:W1:Y:S01]  /*00f0*/  LDCU.64 UR6, c[0x4][0x8] ;  /* 0x01000100ff0677ac */ /* 0x000e620008000a00 */
[----:B------:R-:W-:Y:S01]  /*0100*/  IMAD.MOV.U32 R6, RZ, RZ, R32 ;  /* 0x000000ffff067224 */ /* 0x000fe200078e0020 */
[----:B------:R-:W-:Y:S01]  /*0110*/  MOV R9, R2 ;  /* 0x0000000200097202 */ /* 0x000fe20000000f00 */
[----:B------:R-:W-:-:S04]  /*0120*/  IMAD.MOV.U32 R7, RZ, RZ, R33 ;  /* 0x000000ffff077224 */ /* 0x000fc800078e0021 */
[----:B------:R0:W-:Y:S01]  /*0130*/  STL.64 [R1+0x8], R8 ;  /* 0x0000080801007387 */ /* 0x0001e20000100a00 */
[----:B-1----:R-:W-:Y:S01]  /*0140*/  IMAD.U32 R4, RZ, RZ, UR6 ;  /* 0x00000006ff047e24 */ /* 0x002fe2000f8e00ff */
[----:B0---4-:R-:W-:-:S07]  /*0150*/  MOV R5, UR7 ;  /* 0x0000000700057c02 */ /* 0x011fce0008000f00 */
[----:B------:R-:W-:-:S07]  /*0160*/  LEPC R20, `(.L_x_2) ;  /* 0x000000001014794e */ /* 0x000fce0000000000 */
[----:B------:R-:W-:Y:S05]  /*0170*/  CALL.ABS.NOINC R10 ;  /* 0x000000000a007343 */ /* 0x000fea0003c00000 */
.L_x_2:
[----:B------:R-:W0:Y:S01]  /*0180*/  LDC R18, c[0x0][0x3d8] ;  /* 0x0000f600ff127b82 */ /* 0x000e220000000800 */
[----:B------:R-:W1:Y:S01]  /*0190*/  LDCU.64 UR4, c[0x4][0x10] ;  /* 0x01000200ff0477ac */ /* 0x000e620008000a00 */
[----:B------:R-:W-:-:S06]  /*01a0*/  CS2R R6, SRZ ;  /* 0x0000000000067805 */ /* 0x000fcc000001ff00 */
[----:B------:R2:W3:Y:S01]  /*01b0*/  LDC.64 R8, c[0x4][R16] ;  /* 0x0100000010087b82 */ /* 0x0004e20000000a00 */
[----:B-1----:R-:W-:Y:S01]  /*01c0*/  MOV R4, UR4 ;  /* 0x0000000400047c02 */ /* 0x002fe20008000f00 */
[----:B------:R-:W-:Y:S01]  /*01d0*/  IMAD.U32 R5, RZ, RZ, UR5 ;  /* 0x00000005ff057e24 */ /* 0x000fe2000f8e00ff */
[----:B0-----:R-:W-:-:S04]  /*01e0*/  IADD3 R18, PT, PT, -R29, 0x3, R18 ;  /* 0x000000031d127810 */ /* 0x001fc80007ffe112 */
[----:B------:R-:W-:-:S04]  /*01f0*/  SHF.R.S32.HI R3, RZ, 0x1f, R18 ;  /* 0x0000001fff037819 */ /* 0x000fc80000011412 */
[----:B------:R-:W-:-:S04]  /*0200*/  LEA.HI R3, R3, R18, RZ, 0x2 ;  /* 0x0000001203037211 */ /* 0x000fc800078f10ff */
[----:B------:R-:W-:-:S05]  /*0210*/  LOP3.LUT R3, R3, 0xfffffffc, RZ, 0xc0, !PT ;  /* 0xfffffffc03037812 */ /* 0x000fca00078ec0ff */
[----:B--23--:R-:W-:-:S07]  /*0220*/  IMAD.IADD R18, R18, 0x1, -R3 ;  /* 0x0000000112127824 */ /* 0x00cfce00078e0a03 */
[----:B------:R-:W-:-:S07]  /*0230*/  LEPC R20, `(.L_x_3) ;  /* 0x000000001014794e */ /* 0x000fce0000000000 */
[----:B------:R-:W-:Y:S05]  /*0240*/  CALL.ABS.NOINC R8 ;  /* 0x0000000008007343 */ /* 0x000fea0003c00000 */
.L_x_3:
[----:B------:R-:W-:Y:S01]  /*0250*/  MOV R3, R29 ;  /* 0x0000001d00037202 */ /* 0x000fe20000000f00 */
[----:B------:R-:W-:Y:S01]  /*0260*/  IMAD.SHL.U32 R34, R18, 0x80, RZ ;  /* 0x0000008012227824 */ /* 0x000fe200078e00ff */
[----:B------:R0:W-:Y:S01]  /*0270*/  STL.64 [R1+0x8], R18 ;  /* 0x0000081201007387 */ /* 0x0001e20000100a00 */
[----:B------:R-:W1:Y:S01]  /*0280*/  LDC.64 R16, c[0x4][R16] ;  /* 0x0100000010107b82 */ /* 0x000e620000000a00 */
[----:B------:R-:W2:Y:S01]  /*0290*/  LDCU.64 UR4, c[0x4][0x18] ;  /* 0x01000300ff0477ac */ /* 0x000ea20008000a00 */
[----:B------:R-:W-:Y:S01]  /*02a0*/  IMAD.MOV.U32 R6, RZ, RZ, R32 ;  /* 0x000000ffff067224 */ /* 0x000fe200078e0020 */
[----:B------:R0:W-:Y:S01]  /*02b0*/  STL.64 [R1], R2 ;  /* 0x0000000201007387 */ /* 0x0001e20000100a00 */
[----:B------:R-:W-:-:S03]  /*02c0*/  IMAD.MOV.U32 R7, RZ, RZ, R33 ;  /* 0x000000ffff077224 */ /* 0x000fc600078e0021 */
[----:B------:R0:W-:Y:S01]  /*02d0*/  STL [R1+0x10], R34 ;  /* 0x0000102201007387 */ /* 0x0001e20000100800 */
[----:B--2---:R-:W-:Y:S01]  /*02e0*/  IMAD.U32 R4, RZ, RZ, UR4 ;  /* 0x00000004ff047e24 */ /* 0x004fe2000f8e00ff */
[----:B0-----:R-:W-:-:S07]  /*02f0*/  MOV R5, UR5 ;  /* 0x0000000500057c02 */ /* 0x001fce0008000f00 */
[----:B------:R-:W-:-:S07]  /*0300*/  LEPC R20, `(.L_x_4) ;  /* 0x000000001014794e */ /* 0x000fce0000000000 */
[----:B-1----:R-:W-:Y:S05]  /*0310*/  CALL.ABS.NOINC R16 ;  /* 0x0000000010007343 */ /* 0x002fea0003c00000 */
.L_x_4:
[----:B------:R-:W0:Y:S01]  /*0320*/  LDC.64 R4, c[0x0][0x390] ;  /* 0x0000e400ff047b82 */ /* 0x000e220000000a00 */
[----:B------:R-:W-:-:S07]  /*0330*/  HFMA2 R31, -RZ, RZ, 0, 0 ;  /* 0x00000000ff1f7431 */ /* 0x000fce00000001ff */
[----:B------:R-:W1:Y:S08]  /*0340*/  LDC.64 R6, c[0x0][0x398] ;  /* 0x0000e600ff067b82 */ /* 0x000e700000000a00 */
[----:B------:R-:W2:Y:S08]  /*0350*/  LDC.64 R22, c[0x0][0x3a0] ;  /* 0x0000e800ff167b82 */ /* 0x000eb00000000a00 */
[----:B------:R-:W3:Y:S01]  /*0360*/  LDC.64 R24, c[0x0][0x3a8] ;  /* 0x0000ea00ff187b82 */ /* 0x000ee20000000a00 */
[----:B0-----:R-:W-:-:S07]  /*0370*/  IMAD.WIDE.U32 R28, R29, 0x8, R4 ;  /* 0x000000081d1c7825 */ /* 0x001fce00078e0004 */
[----:B------:R-:W0:Y:S01]  /*0380*/  LDC.64 R16, c[0x0][0x358] ;  /* 0x0000d600ff107b82 */ /* 0x000e220000000a00 */
[----:B-1----:R-:W-:-:S04]  /*0390*/  IMAD.WIDE R18, R18, 0x8, R6 ;  /* 0x0000000812127825 */ /* 0x002fc800078e0206 */
[----:B--2---:R-:W-:-:S04]  /*03a0*/  IMAD.WIDE.U32 R22, R2, 0x8, R22 ;  /* 0x0000000802167825 */ /* 0x004fc800078e0016 */
[----:B---3--:R-:W-:-:S07]  /*03b0*/  IMAD.WIDE.U32 R24, R2, 0x8, R24 ;  /* 0x0000000802187825 */ /* 0x008fce00078e0018 */
.L_x_14:
[----:B------:R-:W1:Y:S01]  /*03c0*/  S2R R0, SR_TID.X ;  /* 0x0000000000007919 */ /* 0x000e620000002100 */
[----:B------:R-:W2:Y:S01]  /*03d0*/  LDC.64 R4, c[0x0][0x3b0] ;  /* 0x0000ec00ff047b82 */ /* 0x000ea20000000a00 */
[----:B0-----:R-:W-:Y:S02]  /*03e0*/  R2UR UR4, R16 ;  /* 0x00000000100472ca */ /* 0x001fe400000e0000 */
[----:B------:R-:W-:-:S05]  /*03f0*/  R2UR UR5, R17 ;  /* 0x00000000110572ca */ /* 0x000fca00000e0000 */
[----:B------:R-:W0:Y:S08]  /*0400*/  LDC.64 R6, c[0x0][0x3b8] ;  /* 0x0000ee00ff067b82 */ /* 0x000e300000000a00 */
[----:B------:R-:W3:Y:S01]  /*0410*/  LDC.64 R26, c[0x0][0x3c0] ;  /* 0x0000f000ff1a7b82 */ /* 0x000ee20000000a00 */
[----:B-1----:R-:W-:-:S04]  /*0420*/  IMAD R3, R31, 0x80, R0 ;  /* 0x000000801f037824 */ /* 0x002fc800078e0200 */
[----:B--2---:R-:W-:-:S06]  /*0430*/  IMAD.WIDE.U32 R4, R3, 0x4, R4 ;  /* 0x0000000403047825 */ /* 0x004fcc00078e0004 */
[----:B------:R-:W2:Y:S02]  /*0440*/  LDG.E R5, desc[UR4][R4.64] ;  /* 0x0000000404057981 */ /* 0x000ea4000c1e1900 */
[----:B--2---:R-:W-:-:S05]  /*0450*/  IMAD.IADD R8, R34, 0x1, R5 ;  /* 0x0000000122087824 */ /* 0x004fca00078e0205 */
[----:B------:R-:W-:-:S05]  /*0460*/  LEA R9, R2, R8, 0x9 ;  /* 0x0000000802097211 */ /* 0x000fca00078e48ff */
[----:B0-----:R-:W-:-:S05]  /*0470*/  IMAD.WIDE R6, R9, 0x4, R6 ;  /* 0x0000000409067825 */ /* 0x001fca00078e0206 */
[----:B------:R0:W2:Y:S01]  /*0480*/  LDG.E R30, desc[UR4][R6.64] ;  /* 0x00000004061e7981 */ /* 0x0000a2000c1e1900 */
[----:B---3--:R-:W-:Y:S01]  /*0490*/  IMAD.WIDE R26, R9, 0x8, R26 ;  /* 0x00000008091a7825 */ /* 0x008fe200078e021a */
[----:B------:R-:W-:-:S03]  /*04a0*/  MOV R0, 0x0 ;  /* 0x0000000000007802 */ /* 0x000fc60000000f00 */
[----:B------:R-:W-:Y:S01]  /*04b0*/  IMAD.MOV.U32 R3, RZ, RZ, R2 ;  /* 0x000000ffff037224 */ /* 0x000fe200078e0002 */
[----:B------:R1:W-:Y:S01]  /*04c0*/  STL.64 [R1+0x8], R8 ;  /* 0x0000080801007387 */ /* 0x0003e20000100a00 */
[----:B------:R1:W3:Y:S03]  /*04d0*/  LDC.64 R10, c[0x4][R0] ;  /* 0x01000000000a7b82 */ /* 0x0002e60000000a00 */
[----:B------:R1:W-:Y:S04]  /*04e0*/  STL.64 [R1], R2 ;  /* 0x0000000201007387 */ /* 0x0003e80000100a00 */
[----:B------:R-:W5:Y:S01]  /*04f0*/  LDG.E.64 R26, desc[UR4][R26.64] ;  /* 0x000000041a1a7981 */ /* 0x000f62000c1e1b00 */
[----:B------:R-:W4:Y:S01]  /*0500*/  LDCU.64 UR4, c[0x4][0x20] ;  /* 0x01000400ff0477ac */ /* 0x000f220008000a00 */
[----:B0-----:R-:W-:-:S02]  /*0510*/  IMAD.MOV.U32 R6, RZ, RZ, R32 ;  /* 0x000000ffff067224 */ /* 0x001fc400078e0020 */
[----:B------:R-:W-:Y:S02]  /*0520*/  IMAD.MOV.U32 R7, RZ, RZ, R33 ;  /* 0x000000ffff077224 */ /* 0x000fe400078e0021 */
[----:B----4-:R-:W-:Y:S01]  /*0530*/  IMAD.U32 R4, RZ, RZ, UR4 ;  /* 0x00000004ff047e24 */ /* 0x010fe2000f8e00ff */
[----:B------:R-:W-:Y:S01]  /*0540*/  MOV R5, UR5 ;  /* 0x0000000500057c02 */ /* 0x000fe20008000f00 */
[----:B--23--:R1:W-:Y:S06]  /*0550*/  STL [R1+0x10], R30 ;  /* 0x0000101e01007387 */ /* 0x00c3ec0000100800 */
[----:B------:R-:W-:-:S07]  /*0560*/  LEPC R20, `(.L_x_5) ;  /* 0x000000001014794e */ /* 0x000fce0000000000 */
[----:B-1---5:R-:W-:Y:S05]  /*0570*/  CALL.ABS.NOINC R10 ;  /* 0x000000000a007343 */ /* 0x022fea0003c00000 */
.L_x_5:
[----:B------:R-:W-:Y:S01]  /*0580*/  ISETP.GE.AND P0, PT, R30, 0x1, PT ;  /* 0x000000011e00780c */ /* 0x000fe20003f06270 */
[----:B------:R-:W-:-:S12]  /*0590*/  BSSY.RECONVERGENT B0, `(.L_x_6) ;  /* 0x0000128000007945 */ /* 0x000fd80003800200 */
[----:B------:R-:W-:Y:S05]  /*05a0*/  @!P0 BRA `(.L_x_7) ;  /* 0x0000001000988947 */ /* 0x000fea0003800000 */
[----:B------:R-:W-:-:S07]  /*05b0*/  MOV R3, RZ ;  /* 0x000000ff00037202 */ /* 0x000fce0000000f00 */
.L_x_12:
[----:B------:R-:W-:Y:S01]  /*05c0*/  R2UR UR4, R16 ;  /* 0x00000000100472ca */ /* 0x000fe200000e0000 */
[----:B------:R-:W-:Y:S01]  /*05d0*/  IMAD.WIDE.U32 R6, R3, 0x10, R26 ;  /* 0x0000001003067825 */ /* 0x000fe200078e001a */
[----:B------:R-:W-:Y:S01]  /*05e0*/  R2UR UR5, R17 ;  /* 0x00000000110572ca */ /* 0x000fe200000e0000 */
[----:B0-----:R-:W0:Y:S08]  /*05f0*/  LDC R10, c[0x0][0x3c8] ;  /* 0x0000f200ff0a7b82 */ /* 0x001e300000000800 */
[----:B------:R-:W1:Y:S04]  /*0600*/  LDC R0, c[0x0][0x3cc] ;  /* 0x0000f300ff007b82 */ /* 0x000e680000000800 */
[----:B------:R-:W2:Y:S04]  /*0610*/  LD.E.64 R14, desc[UR4][R6.64] ;  /* 0x00000004060e7980 */ /* 0x000ea8000c101b00 */
[----:B------:R3:W5:Y:S01]  /*0620*/  LD.E.64 R4, desc[UR4][R6.64+0x8] ;  /* 0x0000080406047980 */ /* 0x000762000c101b00 */
[----:B------:R-:W-:-:S02]  /*0630*/  VIADD R3, R3, 0x1 ;  /* 0x0000000103037836 */ /* 0x000fc40000000000 */
[----:B------:R-:W-:Y:S01]  /*0640*/  HFMA2 R42, -RZ, RZ, 0, 0 ;  /* 0x00000000ff2a7431 */ /* 0x000fe200000001ff */
[----:B------:R-:W-:Y:S01]  /*0650*/  BSSY.RECONVERGENT B1, `(.L_x_8) ;  /* 0x000009c000017945 */ /* 0x000fe20003800200 */
[----:B------:R-:W-:Y:S01]  /*0660*/  IMAD.MOV.U32 R41, RZ, RZ, RZ ;  /* 0x000000ffff297224 */ /* 0x000fe200078e00ff */
[----:B0-----:R-:W-:Y:S02]  /*0670*/  IABS R12, R10 ;  /* 0x0000000a000c7213 */ /* 0x001fe40000000000 */
[----:B------:R-:W-:Y:S02]  /*0680*/  ISETP.NE.AND P3, PT, R10, RZ, PT ;  /* 0x000000ff0a00720c */ /* 0x000fe40003f65270 */
[----:B------:R-:W0:Y:S01]  /*0690*/  I2F.RP R13, R12 ;  /* 0x0000000c000d7306 */ /* 0x000e220000209400 */
[----:B-1----:R-:W-:-:S07]  /*06a0*/  IABS R11, R0 ;  /* 0x00000000000b7213 */ /* 0x002fce0000000000 */
[----:B------:R-:W1:Y:S08]  /*06b0*/  I2F.RP R20, R11 ;  /* 0x0000000b00147306 */ /* 0x000e700000209400 */
[----:B0-----:R-:W3:Y:S08]  /*06c0*/  MUFU.RCP R13, R13 ;  /* 0x0000000d000d7308 */ /* 0x001ef00000001000 */
[----:B-1----:R-:W0:Y:S01]  /*06d0*/  MUFU.RCP R20, R20 ;  /* 0x0000001400147308 */ /* 0x002e220000001000 */
[----:B---3--:R-:W-:-:S07]  /*06e0*/  VIADD R6, R13, 0xffffffe ;  /* 0x0ffffffe0d067836 */ /* 0x008fce0000000000 */
[----:B------:R1:W3:Y:S01]  /*06f0*/  F2I.FTZ.U32.TRUNC.NTZ R7, R6 ;  /* 0x0000000600077305 */ /* 0x0002e2000021f000 */
[----:B0-----:R-:W-:-:S07]  /*0700*/  VIADD R8, R20, 0xffffffe ;  /* 0x0ffffffe14087836 */ /* 0x001fce0000000000 */
[----:B------:R0:W4:Y:S01]  /*0710*/  F2I.FTZ.U32.TRUNC.NTZ R9, R8 ;  /* 0x0000000800097305 */ /* 0x000122000021f000 */
[----:B-1----:R-:W-:Y:S01]  /*0720*/  IMAD.MOV.U32 R6, RZ, RZ, RZ ;  /* 0x000000ffff067224 */ /* 0x002fe200078e00ff */
[----:B---3--:R-:W-:Y:S01]  /*0730*/  IADD3 R21, PT, PT, RZ, -R7, RZ ;  /* 0x80000007ff157210 */ /* 0x008fe20007ffe0ff */
[----:B0-----:R-:W-:-:S04]  /*0740*/  IMAD.MOV.U32 R8, RZ, RZ, RZ ;  /* 0x000000ffff087224 */ /* 0x001fc800078e00ff */
[----:B------:R-:W-:Y:S02]  /*0750*/  IMAD R21, R21, R12, RZ ;  /* 0x0000000c15157224 */ /* 0x000fe400078e02ff */
[----:B----4-:R-:W-:Y:S02]  /*0760*/  IMAD.MOV R36, RZ, RZ, -R9 ;  /* 0x000000ffff247224 */ /* 0x010fe400078e0a09 */
[----:B------:R-:W-:-:S04]  /*0770*/  IMAD.HI.U32 R7, R7, R21, R6 ;  /* 0x0000001507077227 */ /* 0x000fc800078e0006 */
[----:B------:R-:W-:-:S04]  /*0780*/  IMAD R13, R36, R11, RZ ;  /* 0x0000000b240d7224 */ /* 0x000fc800078e02ff */
[----:B------:R-:W-:Y:S01]  /*0790*/  IMAD.HI.U32 R8, R9, R13, R8 ;  /* 0x0000000d09087227 */ /* 0x000fe200078e0008 */
[----:B--2---:R-:W-:Y:S02]  /*07a0*/  IABS R35, R14 ;  /* 0x0000000e00237213 */ /* 0x004fe40000000000 */
[----:B------:R-:W-:Y:S02]  /*07b0*/  IABS R20, R15 ;  /* 0x0000000f00147213 */ /* 0x000fe40000000000 */
[----:B------:R-:W-:Y:S02]  /*07c0*/  MOV R6, R35 ;  /* 0x0000002300067202 */ /* 0x000fe40000000f00 */
[----:B------:R-:W-:Y:S01]  /*07d0*/  ISETP.GE.AND P2, PT, R15, RZ, PT ;  /* 0x000000ff0f00720c */ /* 0x000fe20003f46270 */
[----:B------:R-:W-:Y:S01]  /*07e0*/  IMAD.MOV.U32 R9, RZ, RZ, R20 ;  /* 0x000000ffff097224 */ /* 0x000fe200078e0014 */
[----:B------:R-:W-:Y:S01]  /*07f0*/  CS2R R20, SRZ ;  /* 0x0000000000147805 */ /* 0x000fe2000001ff00 */
[----:B------:R-:W-:-:S04]  /*0800*/  IMAD.HI.U32 R7, R7, R6, RZ ;  /* 0x0000000607077227 */ /* 0x000fc800078e00ff */
[----:B------:R-:W-:Y:S01]  /*0810*/  IMAD.HI.U32 R8, R8, R9, RZ ;  /* 0x0000000908087227 */ /* 0x000fe200078e00ff */
[----:B------:R-:W-:-:S03]  /*0820*/  IADD3 R7, PT, PT, -R7, RZ, RZ ;  /* 0x000000ff07077210 */ /* 0x000fc60007ffe1ff */
[----:B------:R-:W-:Y:S02]  /*0830*/  IMAD.MOV R8, RZ, RZ, -R8 ;  /* 0x000000ffff087224 */ /* 0x000fe400078e0a08 */
[----:B------:R-:W-:Y:S02]  /*0840*/  IMAD R7, R12, R7, R6 ;  /* 0x000000070c077224 */ /* 0x000fe400078e0206 */
[----:B------:R-:W-:-:S03]  /*0850*/  IMAD R6, R11, R8, R9 ;  /* 0x000000080b067224 */ /* 0x000fc600078e0209 */
[----:B------:R-:W-:Y:S02]  /*0860*/  ISETP.GT.U32.AND P0, PT, R12, R7, PT ;  /* 0x000000070c00720c */ /* 0x000fe40003f04070 */
[----:B------:R-:W-:-:S11]  /*0870*/  ISETP.GT.U32.AND P1, PT, R11, R6, PT ;  /* 0x000000060b00720c */ /* 0x000fd60003f24070 */
[----:B------:R-:W-:Y:S02]  /*0880*/  @!P0 IMAD.IADD R7, R7, 0x1, -R12 ;  /* 0x0000000107078824 */ /* 0x000fe400078e0a0c */
[----:B------:R-:W-:Y:S02]  /*0890*/  @!P1 IADD3 R6, PT, PT, R6, -R11, RZ ;  /* 0x8000000b06069210 */ /* 0x000fe40007ffe0ff */
[----:B------:R-:W-:Y:S02]  /*08a0*/  ISETP.GE.AND P1, PT, R14, RZ, PT ;  /* 0x000000ff0e00720c */ /* 0x000fe40003f26270 */
[----:B------:R-:W-:Y:S02]  /*08b0*/  ISETP.GT.U32.AND P4, PT, R12, R7, PT ;  /* 0x000000070c00720c */ /* 0x000fe40003f84070 */
[----:B------:R-:W-:-:S11]  /*08c0*/  ISETP.GT.U32.AND P0, PT, R11, R6, PT ;  /* 0x000000060b00720c */ /* 0x000fd60003f04070 */
[----:B------:R-:W-:Y:S01]  /*08d0*/  @!P4 IMAD.IADD R7, R7, 0x1, -R12 ;  /* 0x000000010707c824 */ /* 0x000fe200078e0a0c */
[----:B------:R-:W-:Y:S01]  /*08e0*/  ISETP.NE.AND P4, PT, R0, RZ, PT ;  /* 0x000000ff0000720c */ /* 0x000fe20003f85270 */
[----:B------:R-:W-:Y:S01]  /*08f0*/  @!P0 IMAD.IADD R6, R6, 0x1, -R11 ;  /* 0x0000000106068824 */ /* 0x000fe200078e0a0b */
[----:B------:R-:W-:Y:S02]  /*0900*/  ISETP.NE.AND P0, PT, R3, R30, PT ;  /* 0x0000001e0300720c */ /* 0x000fe40003f05270 */
[----:B------:R-:W-:Y:S01]  /*0910*/  @!P1 IADD3 R7, PT, PT, -R7, RZ, RZ ;  /* 0x000000ff07079210 */ /* 0x000fe20007ffe1ff */
[----:B------:R-:W-:Y:S01]  /*0920*/  @!P2 IMAD.MOV R6, RZ, RZ, -R6 ;  /* 0x000000ffff06a224 */ /* 0x000fe200078e0a06 */
[----:B------:R-:W-:-:S05]  /*0930*/  @!P3 LOP3.LUT R7, RZ, R10, RZ, 0x33, !PT ;  /* 0x0000000aff07b212 */ /* 0x000fca00078e33ff */
[----:B------:R-:W-:Y:S02]  /*0940*/  IMAD R35, R7, 0x64, RZ ;  /* 0x0000006407237824 */ /* 0x000fe400078e02ff */
[----:B------:R-:W-:Y:S01]  /*0950*/  @!P4 LOP3.LUT R6, RZ, R0, RZ, 0x33, !PT ;  /* 0x00000000ff06c212 */ /* 0x000fe200078e33ff */
[----:B------:R-:W-:Y:S02]  /*0960*/  IMAD.MOV.U32 R0, RZ, RZ, RZ ;  /* 0x000000ffff007224 */ /* 0x000fe400078e00ff */
[----:B------:R-:W-:Y:S02]  /*0970*/  MOV R39, R35 ;  /* 0x0000002300277202 */ /* 0x000fe40000000f00 */
[----:B------:R-:W-:-:S04]  /*0980*/  IMAD R38, R6, 0x64, RZ ;  /* 0x0000006406267824 */ /* 0x000fc800078e02ff */
[----:B------:R-:W-:-:S07]  /*0990*/  IMAD.MOV.U32 R40, RZ, RZ, R38 ;  /* 0x000000ffff287224 */ /* 0x000fce00078e0026 */
.L_x_9:
[----:B------:R-:W-:Y:S02]  /*09a0*/  R2UR UR4, R16 ;  /* 0x00000000100472ca */ /* 0x000fe400000e0000 */
[----:B------:R-:W-:-:S13]  /*09b0*/  R2UR UR5, R17 ;  /* 0x00000000110572ca */ /* 0x000fda00000e0000 */
[----:B------:R-:W2:Y:S01]  /*09c0*/  LDG.E.64 R10, desc[UR4][R28.64] ;  /* 0x000000041c0a7981 */ /* 0x000ea2000c1e1b00 */
[----:B------:R-:W-:Y:S01]  /*09d0*/  R2UR UR6, R16 ;  /* 0x00000000100672ca */ /* 0x000fe200000e0000 */
[----:B-1----:R-:W-:Y:S01]  /*09e0*/  IMAD.MOV.U32 R8, RZ, RZ, 0x10 ;  /* 0x00000010ff087424 */ /* 0x002fe200078e00ff */
[----:B------:R-:W-:Y:S01]  /*09f0*/  R2UR UR7, R17 ;  /* 0x00000000110772ca */ /* 0x000fe200000e0000 */
[----:B------:R-:W3:Y:S01]  /*0a00*/  LDG.E.64 R14, desc[UR4][R18.64] ;  /* 0x00000004120e7981 */ /* 0x000ee2000c1e1b00 */
[----:B------:R-:W-:-:S03]  /*0a10*/  MOV R9, 0x0 ;  /* 0x0000000000097802 */ /* 0x000fc60000000f00 */
[----:B------:R-:W-:-:S08]  /*0a20*/  IMAD.WIDE R8, R39, 0x8, R8 ;  /* 0x0000000827087825 */ /* 0x000fd000078e0208 */
[----:B------:R-:W4:Y:S01]  /*0a30*/  LDG.E.64 R6, desc[UR6][R22.64] ;  /* 0x0000000616067981 */ /* 0x000f22000c1e1b00 */
[----:B--2---:R-:W-:-:S05]  /*0a40*/  IADD3 R12, P1, PT, R8, R10, RZ ;  /* 0x0000000a080c7210 */ /* 0x004fca0007f3e0ff */
[----:B------:R-:W-:-:S06]  /*0a50*/  IMAD.X R13, R9, 0x1, R11, P1 ;  /* 0x00000001090d7824 */ /* 0x000fcc00008e060b */
[----:B------:R-:W2:Y:S01]  /*0a60*/  LD.E.64 R12, desc[UR4][R12.64+-0x10] ;  /* 0xfffff0040c0c7980 */ /* 0x000ea2000c101b00 */
[----:B------:R-:W-:Y:S01]  /*0a70*/  MOV R11, 0x0 ;  /* 0x00000000000b7802 */ /* 0x000fe20000000f00 */
[----:B------:R-:W-:-:S04]  /*0a80*/  IMAD.MOV.U32 R10, RZ, RZ, 0x10 ;  /* 0x00000010ff0a7424 */ /* 0x000fc800078e00ff */
[----:B------:R-:W-:Y:S01]  /*0a90*/  IMAD.WIDE R10, R40, 0x8, R10 ;  /* 0x00000008280a7825 */ /* 0x000fe200078e020a */
[----:B------:R-:W-:Y:S02]  /*0aa0*/  R2UR UR8, R16 ;  /* 0x00000000100872ca */ /* 0x000fe400000e0000 */
[----:B---3--:R-:W-:Y:S02]  /*0ab0*/  IADD3 R14, P1, PT, R10, R14, RZ ;  /* 0x0000000e0a0e7210 */ /* 0x008fe40007f3e0ff */
[----:B------:R-:W-:-:S03]  /*0ac0*/  R2UR UR9, R17 ;  /* 0x00000000110972ca */ /* 0x000fc600000e0000 */
[----:B------:R-:W-:Y:S01]  /*0ad0*/  IMAD.X R15, R11, 0x1, R15, P1 ;  /* 0x000000010b0f7824 */ /* 0x000fe200008e060f */
[----:B----4-:R-:W-:-:S05]  /*0ae0*/  IADD3 R44, P1, PT, R6, R0, RZ ;  /* 0x00000000062c7210 */ /* 0x010fca0007f3e0ff */
[----:B------:R-:W-:Y:S01]  /*0af0*/  IMAD.X R45, R7, 0x1, R41, P1 ;  /* 0x00000001072d7824 */ /* 0x000fe200008e0629 */
[----:B------:R-:W3:Y:S04]  /*0b00*/  LD.E.64 R14, desc[UR4][R14.64+-0x10] ;  /* 0xfffff0040e0e7980 */ /* 0x000ee8000c101b00 */
[----:B--2---:R0:W-:Y:S04]  /*0b10*/  ST.E.64 desc[UR6][R44.64], R12 ;  /* 0x0000000c2c007985 */ /* 0x0041e8000c101b06 */
[----:B------:R-:W2:Y:S02]  /*0b20*/  LDG.E.64 R6, desc[UR8][R18.64] ;  /* 0x0000000812067981 */ /* 0x000ea4000c1e1b00 */
[----:B--2---:R-:W-:-:S04]  /*0b30*/  IADD3 R36, P1, PT, R10, R6, RZ ;  /* 0x000000060a247210 */ /* 0x004fc80007f3e0ff */
[----:B------:R-:W-:Y:S02]  /*0b40*/  IADD3.X R37, PT, PT, R11, R7, RZ, P1, !PT ;  /* 0x000000070b257210 */ /* 0x000fe40000ffe4ff */
[----:B------:R-:W2:Y:S04]  /*0b50*/  LDG.E.64 R6, desc[UR6][R24.64] ;  /* 0x0000000618067981 */ /* 0x000ea8000c1e1b00 */
[----:B------:R-:W4:Y:S01]  /*0b60*/  LD.E.64 R36, desc[UR4][R36.64+-0x10] ;  /* 0xfffff00424247980 */ /* 0x000f22000c101b00 */
[----:B---3--:R-:W-:Y:S01]  /*0b70*/  DFMA R14, R12, R14, R20 ;  /* 0x0000000e0c0e722b */ /* 0x008fe20000000014 */
[----:B--2---:R-:W-:-:S05]  /*0b80*/  IADD3 R6, P1, PT, R6, R0, RZ ;  /* 0x0000000006067210 */ /* 0x004fca0007f3e0ff */
[----:B------:R-:W-:-:S05]  /*0b90*/  IMAD.X R7, R7, 0x1, R41, P1 ;  /* 0x0000000107077824 */ /* 0x000fca00008e0629 */
[----:B----4-:R1:W-:Y:S04]  /*0ba0*/  ST.E.64 desc[UR4][R6.64], R36 ;  /* 0x0000002406007985 */ /* 0x0103e8000c101b04 */
[----:B------:R-:W2:Y:S04]  /*0bb0*/  LDG.E.64 R20, desc[UR6][R28.64] ;  /* 0x000000061c147981 */ /* 0x000ea8000c1e1b00 */
[----:B0-----:R-:W3:Y:S04]  /*0bc0*/  LDG.E.64 R12, desc[UR4][R18.64] ;  /* 0x00000004120c7981 */ /* 0x001ee8000c1e1b00 */
[----:B-1----:R-:W4:Y:S01]  /*0bd0*/  LDG.E.64 R6, desc[UR6][R22.64] ;  /* 0x0000000616067981 */ /* 0x002f22000c1e1b00 */
[----:B--2---:R-:W-:-:S05]  /*0be0*/  IADD3 R44, P1, PT, R8, R20, RZ ;  /* 0x00000014082c7210 */ /* 0x004fca0007f3e0ff */
[----:B------:R-:W-:-:S06]  /*0bf0*/  IMAD.X R45, R9, 0x1, R21, P1 ;  /* 0x00000001092d7824 */ /* 0x000fcc00008e0615 */
[----:B------:R-:W2:Y:S01]  /*0c00*/  LD.E.64 R44, desc[UR4][R44.64+-0x8] ;  /* 0xfffff8042c2c7980 */ /* 0x000ea2000c101b00 */
[----:B---3--:R-:W-:-:S04]  /*0c10*/  IADD3 R20, P1, PT, R10, R12, RZ ;  /* 0x0000000c0a147210 */ /* 0x008fc80007f3e0ff */
[----:B------:R-:W-:Y:S02]  /*0c20*/  IADD3.X R21, PT, PT, R11, R13, RZ, P1, !PT ;  /* 0x0000000d0b157210 */ /* 0x000fe40000ffe4ff */
[----:B----4-:R-:W-:-:S04]  /*0c30*/  IADD3 R36, P1, PT, R6, R0, RZ ;  /* 0x0000000006247210 */ /* 0x010fc80007f3e0ff */
[----:B------:R-:W3:Y:S01]  /*0c40*/  LD.E.64 R20, desc[UR4][R20.64+-0x8] ;  /* 0xfffff80414147980 */ /* 0x000ee2000c101b00 */
[----:B------:R-:W-:-:S05]  /*0c50*/  IMAD.X R37, R7, 0x1, R41, P1 ;  /* 0x0000000107257824 */ /* 0x000fca00008e0629 */
[----:B--2---:R0:W-:Y:S04]  /*0c60*/  ST.E.64 desc[UR6][R36.64+0x8], R44 ;  /* 0x0000082c24007985 */ /* 0x0041e8000c101b06 */
[----:B------:R-:W2:Y:S04]  /*0c70*/  LDG.E.64 R6, desc[UR8][R18.64] ;  /* 0x0000000812067981 */ /* 0x000ea8000c1e1b00 */
[----:B------:R-:W0:Y:S01]  /*0c80*/  LDG.E.64 R12, desc[UR6][R24.64] ;  /* 0x00000006180c7981 */ /* 0x000e22000c1e1b00 */
[----:B--2---:R-:W-:-:S05]  /*0c90*/  IADD3 R6, P1, PT, R10, R6, RZ ;  /* 0x000000060a067210 */ /* 0x004fca0007f3e0ff */
[----:B------:R-:W-:-:S06]  /*0ca0*/  IMAD.X R7, R11, 0x1, R7, P1 ;  /* 0x000000010b077824 */ /* 0x000fcc00008e0607 */
[----:B------:R-:W2:Y:S01]  /*0cb0*/  LD.E.64 R6, desc[UR4][R6.64+-0x8] ;  /* 0xfffff80406067980 */ /* 0x000ea2000c101b00 */
[----:B---3--:R-:W-:Y:S01]  /*0cc0*/  DFMA R14, R44, R20, R14 ;  /* 0x000000142c0e722b */ /* 0x008fe2000000000e */
[----:B0-----:R-:W-:-:S04]  /*0cd0*/  IADD3 R44, P1, PT, R12, R0, RZ ;  /* 0x000000000c2c7210 */ /* 0x001fc80007f3e0ff */
[----:B------:R-:W-:-:S05]  /*0ce0*/  IADD3.X R45, PT, PT, R13, R41, RZ, P1, !PT ;  /* 0x000000290d2d7210 */ /* 0x000fca0000ffe4ff */
[----:B--2---:R0:W-:Y:S04]  /*0cf0*/  ST.E.64 desc[UR4][R44.64+0x8], R6 ;  /* 0x000008062c007985 */ /* 0x0041e8000c101b04 */
[----:B------:R-:W2:Y:S04]  /*0d00*/  LDG.E.64 R36, desc[UR6][R28.64] ;  /* 0x000000061c247981 */ /* 0x000ea8000c1e1b00 */
[----:B------:R-:W3:Y:S04]  /*0d10*/  LDG.E.64 R20, desc[UR4][R18.64] ;  /* 0x0000000412147981 */ /* 0x000ee8000c1e1b00 */
[----:B------:R-:W0:Y:S01]  /*0d20*/  LDG.E.64 R12, desc[UR6][R22.64] ;  /* 0x00000006160c7981 */ /* 0x000e22000c1e1b00 */
[----:B--2---:R-:W-:-:S05]  /*0d30*/  IADD3 R36, P1, PT, R8, R36, RZ ;  /* 0x0000002408247210 */ /* 0x004fca0007f3e0ff */
[----:B------:R-:W-:-:S06]  /*0d40*/  IMAD.X R37, R9, 0x1, R37, P1 ;  /* 0x0000000109257824 */ /* 0x000fcc00008e0625 */
[----:B------:R-:W2:Y:S01]  /*0d50*/  LD.E.64 R36, desc[UR4][R36.64] ;  /* 0x0000000424247980 */ /* 0x000ea2000c101b00 */
[----:B---3--:R-:W-:-:S05]  /*0d60*/  IADD3 R20, P1, PT, R10, R20, RZ ;  /* 0x000000140a147210 */ /* 0x008fca0007f3e0ff */
[----:B------:R-:W-:Y:S01]  /*0d70*/  IMAD.X R21, R11, 0x1, R21, P1 ;  /* 0x000000010b157824 */ /* 0x000fe200008e0615 */
[----:B0-----:R-:W-:-:S04]  /*0d80*/  IADD3 R44, P1, PT, R12, R0, RZ ;  /* 0x000000000c2c7210 */ /* 0x001fc80007f3e0ff */
[----:B------:R-:W-:Y:S01]  /*0d90*/  IADD3.X R45, PT, PT, R13, R41, RZ, P1, !PT ;  /* 0x000000290d2d7210 */ /* 0x000fe20000ffe4ff */
[----:B------:R-:W3:Y:S04]  /*0da0*/  LD.E.64 R20, desc[UR4][R20.64] ;  /* 0x0000000414147980 */ /* 0x000ee8000c101b00 */
[----:B--2---:R0:W-:Y:S04]  /*0db0*/  ST.E.64 desc[UR6][R44.64+0x10], R36 ;  /* 0x000010242c007985 */ /* 0x0041e8000c101b06 */
[----:B------:R-:W2:Y:S04]  /*0dc0*/  LDG.E.64 R6, desc[UR8][R18.64] ;  /* 0x0000000812067981 */ /* 0x000ea8000c1e1b00 */
[----:B------:R-:W0:Y:S01]  /*0dd0*/  LDG.E.64 R12, desc[UR6][R24.64] ;  /* 0x00000006180c7981 */ /* 0x000e22000c1e1b00 */
[----:B--2---:R-:W-:-:S05]  /*0de0*/  IADD3 R6, P1, PT, R10, R6, RZ ;  /* 0x000000060a067210 */ /* 0x004fca0007f3e0ff */
[----:B------:R-:W-:-:S06]  /*0df0*/  IMAD.X R7, R11, 0x1, R7, P1 ;  /* 0x000000010b077824 */ /* 0x000fcc00008e0607 */
[----:B------:R-:W2:Y:S01]  /*0e00*/  LD.E.64 R6, desc[UR4][R6.64] ;  /* 0x0000000406067980 */ /* 0x000ea2000c101b00 */
[----:B0-----:R-:W-:-:S05]  /*0e10*/  IADD3 R44, P1, PT, R12, R0, RZ ;  /* 0x000000000c2c7210 */ /* 0x001fca0007f3e0ff */
[----:B------:R-:W-:-:S05]  /*0e20*/  IMAD.X R45, R13, 0x1, R41, P1 ;  /* 0x000000010d2d7824 */ /* 0x000fca00008e0629 */
[----:B--2---:R0:W-:Y:S04]  /*0e30*/  ST.E.64 desc[UR4][R44.64+0x10], R6 ;  /* 0x000010062c007985 */ /* 0x0041e8000c101b04 */
[----:B------:R-:W2:Y:S01]  /*0e40*/  LDG.E.64 R12, desc[UR6][R28.64] ;  /* 0x000000061c0c7981 */ /* 0x000ea2000c1e1b00 */
[----:B---3--:R-:W-:-:S03]  /*0e50*/  DFMA R14, R36, R20, R14 ;  /* 0x00000014240e722b */ /* 0x008fc6000000000e */
[----:B------:R-:W3:Y:S04]  /*0e60*/  LDG.E.64 R20, desc[UR6][R18.64] ;  /* 0x0000000612147981 */ /* 0x000ee8000c1e1b00 */
[----:B------:R-:W4:Y:S01]  /*0e70*/  LDG.E.64 R36, desc[UR8][R22.64] ;  /* 0x0000000816247981 */ /* 0x000f22000c1e1b00 */
[----:B--2---:R-:W-:-:S04]  /*0e80*/  IADD3 R12, P1, PT, R8, R12, RZ ;  /* 0x0000000c080c7210 */ /* 0x004fc80007f3e0ff */
[----:B------:R-:W-:-:S06]  /*0e90*/  IADD3.X R13, PT, PT, R9, R13, RZ, P1, !PT ;  /* 0x0000000d090d7210 */ /* 0x000fcc0000ffe4ff */
[----:B------:R-:W2:Y:S01]  /*0ea0*/  LD.E.64 R12, desc[UR4][R12.64+0x8] ;  /* 0x000008040c0c7980 */ /* 0x000ea2000c101b00 */
[----:B---3--:R-:W-:Y:S02]  /*0eb0*/  IADD3 R20, P1, PT, R10, R20, RZ ;  /* 0x000000140a147210 */ /* 0x008fe40007f3e0ff */
[----:B----4-:R-:W-:-:S03]  /*0ec0*/  IADD3 R36, P2, PT, R36, R0, RZ ;  /* 0x0000000024247210 */ /* 0x010fc60007f5e0ff */
[----:B------:R-:W-:Y:S02]  /*0ed0*/  IMAD.X R21, R11, 0x1, R21, P1 ;  /* 0x000000010b157824 */ /* 0x000fe400008e0615 */
[----:B------:R-:W-:-:S04]  /*0ee0*/  IMAD.X R37, R37, 0x1, R41, P2 ;  /* 0x0000000125257824 */ /* 0x000fc800010e0629 */
[----:B------:R-:W3:Y:S04]  /*0ef0*/  LD.E.64 R20, desc[UR4][R20.64+0x8] ;  /* 0x0000080414147980 */ /* 0x000ee8000c101b00 */
[----:B--2---:R1:W-:Y:S04]  /*0f00*/  ST.E.64 desc[UR6][R36.64+0x18], R12 ;  /* 0x0000180c24007985 */ /* 0x0043e8000c101b06 */
[----:B------:R-:W2:Y:S04]  /*0f10*/  LDG.E.64 R8, desc[UR8][R18.64] ;  /* 0x0000000812087981 */ /* 0x000ea8000c1e1b00 */
[----:B0-----:R-:W4:Y:S01]  /*0f20*/  LDG.E.64 R6, desc[UR6][R24.64] ;  /* 0x0000000618067981 */ /* 0x001f22000c1e1b00 */
[----:B------:R-:W-:Y:S01]  /*0f30*/  VIADD R42, R42, 0x4 ;  /* 0x000000042a2a7836 */ /* 0x000fe20000000000 */
[----:B--2---:R-:W-:-:S04]  /*0f40*/  IADD3 R8, P1, PT, R10, R8, RZ ;  /* 0x000000080a087210 */ /* 0x004fc80007f3e0ff */
[----:B------:R-:W-:-:S06]  /*0f50*/  IADD3.X R9, PT, PT, R11, R9, RZ, P1, !PT ;  /* 0x000000090b097210 */ /* 0x000fcc0000ffe4ff */
[----:B------:R-:W2:Y:S01]  /*0f60*/  LD.E.64 R8, desc[UR4][R8.64+0x8] ;  /* 0x0000080408087980 */ /* 0x000ea2000c101b00 */
[----:B----4-:R-:W-:-:S05]  /*0f70*/  IADD3 R6, P1, PT, R6, R0, RZ ;  /* 0x0000000006067210 */ /* 0x010fca0007f3e0ff */
[--C-:B------:R-:W-:Y:S01]  /*0f80*/  IMAD.X R7, R7, 0x1, R41.reuse, P1 ;  /* 0x0000000107077824 */ /* 0x100fe200008e0629 */
[----:B------:R-:W-:Y:S02]  /*0f90*/  ISETP.NE.AND P1, PT, R42, 0x64, PT ;  /* 0x000000642a00780c */ /* 0x000fe40003f25270 */
[----:B------:R-:W-:Y:S01]  /*0fa0*/  IADD3 R0, P2, PT, R0, 0x20, RZ ;  /* 0x0000002000007810 */ /* 0x000fe20007f5e0ff */
[----:B---3--:R-:W-:Y:S01]  /*0fb0*/  DFMA R20, R12, R20, R14 ;  /* 0x000000140c14722b */ /* 0x008fe2000000000e */
[----:B------:R-:W-:Y:S01]  /*0fc0*/  IADD3 R40, PT, PT, R40, 0x4, RZ ;  /* 0x0000000428287810 */ /* 0x000fe20007ffe0ff */
[----:B------:R-:W-:Y:S02]  /*0fd0*/  VIADD R39, R39, 0x4 ;  /* 0x0000000427277836 */ /* 0x000fe40000000000 */
[----:B------:R-:W-:Y:S01]  /*0fe0*/  IMAD.X R41, RZ, RZ, R41, P2 ;  /* 0x000000ffff297224 */ /* 0x000fe200010e0629 */
[----:B--2---:R1:W-:Y:S05]  /*0ff0*/  ST.E.64 desc[UR4][R6.64+0x18], R8 ;  /* 0x0000180806007985 */ /* 0x0043ea000c101b04 */
[----:B------:R-:W-:Y:S05]  /*1000*/  @P1 BRA `(.L_x_9) ;  /* 0xfffffff800641947 */ /* 0x000fea000383ffff */
[----:B------:R-:W-:Y:S05]  /*1010*/  BSYNC.RECONVERGENT B1 ;  /* 0x0000000000017941 */ /* 0x000fea0003800200 */
.L_x_8:
[----:B-----5:R-:W-:Y:S01]  /*1020*/  DADD R20, R4, -R20 ;  /* 0x0000000004147229 */ /* 0x020fe20000000814 */
[----:B------:R-:W-:Y:S01]  /*1030*/  BSSY.RECONVERGENT B1, `(.L_x_10) ;  /* 0x000007c000017945 */ /* 0x000fe20003800200 */
[----:B------:R-:W-:-:S09]  /*1040*/  MOV R0, RZ ;  /* 0x000000ff00007202 */ /* 0x000fd20000000f00 */
.L_x_11:
[C---:B------:R-:W-:Y:S02]  /*1050*/  R2UR UR6, R16.reuse ;  /* 0x00000000100672ca */ /* 0x040fe400000e0000 */
[C---:B------:R-:W-:Y:S02]  /*1060*/  R2UR UR7, R17.reuse ;  /* 0x00000000110772ca */ /* 0x040fe400000e0000 */
[----:B------:R-:W-:Y:S02]  /*1070*/  R2UR UR4, R16 ;  /* 0x00000000100472ca */ /* 0x000fe400000e0000 */
[----:B------:R-:W-:-:S09]  /*1080*/  R2UR UR5, R17 ;  /* 0x00000000110572ca */ /* 0x000fd200000e0000 */
[----:B-1----:R-:W2:Y:S04]  /*1090*/  LDG.E.64 R6, desc[UR6][R22.64] ;  /* 0x0000000616067981 */ /* 0x002ea8000c1e1b00 */
[----:B0-----:R-:W3:Y:S04]  /*10a0*/  LDG.E.64 R4, desc[UR4][R24.64] ;  /* 0x0000000418047981 */ /* 0x001ee8000c1e1b00 */
[----:B------:R-:W4:Y:S01]  /*10b0*/  LDG.E.64 R10, desc[UR6][R28.64] ;  /* 0x000000061c0a7981 */ /* 0x000f22000c1e1b00 */
[----:B--2---:R-:W-:-:S04]  /*10c0*/  IMAD.WIDE.U32 R8, R0, 0x8, R6 ;  /* 0x0000000800087825 */ /* 0x004fc800078e0006 */
[----:B---3--:R-:W-:Y:S02]  /*10d0*/  IMAD.WIDE.U32 R6, R0, 0x8, R4 ;  /* 0x0000000800067825 */ /* 0x008fe400078e0004 */
[----:B------:R-:W2:Y:S02]  /*10e0*/  LD.E.64 R8, desc[UR6][R8.64] ;  /* 0x0000000608087980 */ /* 0x000ea4000c101b00 */
[----:B------:R-:W-:Y:S02]  /*10f0*/  IMAD.IADD R5, R35, 0x1, R0 ;  /* 0x0000000123057824 */ /* 0x000fe400078e0200 */
[----:B------:R-:W3:Y:S02]  /*1100*/  LD.E.64 R6, desc[UR4][R6.64] ;  /* 0x0000000406067980 */ /* 0x000ee4000c101b00 */
[----:B----4-:R-:W-:-:S05]  /*1110*/  IMAD.WIDE R12, R5, 0x8, R10 ;  /* 0x00000008050c7825 */ /* 0x010fca00078e020a */
[----:B------:R-:W4:Y:S01]  /*1120*/  LD.E.64 R10, desc[UR6][R12.64] ;  /* 0x000000060c0a7980 */ /* 0x000f22000c101b00 */
[----:B------:R-:W2:Y:S01]  /*1130*/  LDCU.128 UR4, c[0x0][0x3e0] ;  /* 0x00007c00ff0477ac */ /* 0x000ea20008000c00 */
[C---:B------:R-:W-:Y:S02]  /*1140*/  R2UR UR8, R16.reuse ;  /* 0x00000000100872ca */ /* 0x040fe400000e0000 */
[C---:B------:R-:W-:Y:S02]  /*1150*/  R2UR UR9, R17.reuse ;  /* 0x00000000110972ca */ /* 0x040fe400000e0000 */
[C---:B------:R-:W-:Y:S02]  /*1160*/  R2UR UR12, R16.reuse ;  /* 0x00000000100c72ca */ /* 0x040fe400000e0000 */
[----:B------:R-:W-:Y:S02]  /*1170*/  R2UR UR13, R17 ;  /* 0x00000000110d72ca */ /* 0x000fe400000e0000 */
[----:B------:R-:W-:-:S02]  /*1180*/  R2UR UR10, R16 ;  /* 0x00000000100a72ca */ /* 0x000fc400000e0000 */
[----:B------:R-:W-:Y:S01]  /*1190*/  R2UR UR11, R17 ;  /* 0x00000000110b72ca */ /* 0x000fe200000e0000 */
[----:B--2---:R-:W-:-:S08]  /*11a0*/  DMUL R14, R8, UR6 ;  /* 0x00000006080e7c28 */ /* 0x004fd00008000000 */
[----:B---3--:R-:W-:-:S08]  /*11b0*/  DFMA R14, R20, R6, -R14 ;  /* 0x00000006140e722b */ /* 0x008fd0000000080e */
[----:B----4-:R-:W-:-:S07]  /*11c0*/  DFMA R14, R14, UR4, R10 ;  /* 0x000000040e0e7c2b */ /* 0x010fce000800000a */
[----:B------:R0:W-:Y:S04]  /*11d0*/  ST.E.64 desc[UR8][R12.64], R14 ;  /* 0x0000000e0c007985 */ /* 0x0001e8000c101b08 */
[----:B------:R-:W2:Y:S04]  /*11e0*/  LDG.E.64 R10, desc[UR12][R24.64] ;  /* 0x0000000c180a7981 */ /* 0x000ea8000c1e1b00 */
[----:B------:R-:W3:Y:S04]  /*11f0*/  LDG.E.64 R8, desc[UR10][R22.64] ;  /* 0x0000000a16087981 */ /* 0x000ee8000c1e1b00 */
[----:B------:R-:W4:Y:S01]  /*1200*/  LDG.E.64 R6, desc[UR8][R18.64] ;  /* 0x0000000812067981 */ /* 0x000f22000c1e1b00 */
[----:B------:R-:W-:-:S02]  /*1210*/  IMAD.IADD R4, R38, 0x1, R0 ;  /* 0x0000000126047824 */ /* 0x000fc400078e0200 */
[----:B--2---:R-:W-:-:S05]  /*1220*/  IMAD.WIDE.U32 R40, R0, 0x8, R10 ;  /* 0x0000000800287825 */ /* 0x004fca00078e000a */
[----:B------:R-:W2:Y:S01]  /*1230*/  LD.E.64 R10, desc[UR10][R40.64] ;  /* 0x0000000a280a7980 */ /* 0x000ea2000c101b00 */
[----:B---3--:R-:W-:-:S05]  /*1240*/  IMAD.WIDE.U32 R36, R0, 0x8, R8 ;  /* 0x0000000800247825 */ /* 0x008fca00078e0008 */
[----:B0-----:R-:W3:Y:S01]  /*1250*/  LD.E.64 R12, desc[UR8][R36.64] ;  /* 0x00000008240c7980 */ /* 0x001ee2000c101b00 */
[----:B----4-:R-:W-:-:S05]  /*1260*/  IMAD.WIDE R6, R4, 0x8, R6 ;  /* 0x0000000804067825 */ /* 0x010fca00078e0206 */
[----:B------:R-:W4:Y:S01]  /*1270*/  LD.E.64 R8, desc[UR10][R6.64] ;  /* 0x0000000a06087980 */ /* 0x000f22000c101b00 */
[----:B--2---:R-:W-:-:S08]  /*1280*/  DMUL R10, R10, UR6 ;  /* 0x000000060a0a7c28 */ /* 0x004fd00008000000 */
[----:B---3--:R-:W-:-:S08]  /*1290*/  DFMA R10, R20, R12, -R10 ;  /* 0x0000000c140a722b */ /* 0x008fd0000000080a */
[----:B----4-:R-:W-:-:S07]  /*12a0*/  DFMA R14, R10, UR4, R8 ;  /* 0x000000040a0e7c2b */ /* 0x010fce0008000008 */
[----:B------:R0:W-:Y:S04]  /*12b0*/  ST.E.64 desc[UR8][R6.64], R14 ;  /* 0x0000000e06007985 */ /* 0x0001e8000c101b08 */
[----:B------:R-:W2:Y:S04]  /*12c0*/  LDG.E.64 R10, desc[UR12][R22.64] ;  /* 0x0000000c160a7981 */ /* 0x000ea8000c1e1b00 */
[----:B------:R-:W3:Y:S04]  /*12d0*/  LDG.E.64 R12, desc[UR10][R24.64] ;  /* 0x0000000a180c7981 */ /* 0x000ee8000c1e1b00 */
[----:B------:R-:W0:Y:S01]  /*12e0*/  LDG.E.64 R8, desc[UR8][R28.64] ;  /* 0x000000081c087981 */ /* 0x000e22000c1e1b00 */
[----:B--2---:R-:W-:-:S05]  /*12f0*/  IMAD.WIDE.U32 R36, R0, 0x8, R10 ;  /* 0x0000000800247825 */ /* 0x004fca00078e000a */
[----:B------:R-:W2:Y:S01]  /*1300*/  LD.E.64 R10, desc[UR10][R36.64+0x8] ;  /* 0x0000080a240a7980 */ /* 0x000ea2000c101b00 */
[----:B---3--:R-:W-:-:S06]  /*1310*/  IMAD.WIDE.U32 R12, R0, 0x8, R12 ;  /* 0x00000008000c7825 */ /* 0x008fcc00078e000c */
[----:B------:R-:W3:Y:S01]  /*1320*/  LD.E.64 R12, desc[UR8][R12.64+0x8] ;  /* 0x000008080c0c7980 */ /* 0x000ee2000c101b00 */
[----:B0-----:R-:W-:-:S05]  /*1330*/  IMAD.WIDE R6, R5, 0x8, R8 ;  /* 0x0000000805067825 */ /* 0x001fca00078e0208 */
        /* <DEDUP_REMOVED lines=20> */
[----:B------:R-:W4:Y:S01]  /*1480*/  LDG.E.64 R8, desc[UR8][R28.64] ;  /* 0x000000081c087981 */ /* 0x000f22000c1e1b00 */
        /* <DEDUP_REMOVED lines=15> */
[----:B---3--:R-:W-:-:S06]  /*1580*/  IMAD.WIDE.U32 R10, R0, 0x8, R10 ;  /* 0x00000008000a7825 */ /* 0x008fcc00078e000a */
[----:B------:R-:W3:Y:S01]  /*1590*/  LD.E.64 R10, desc[UR8][R10.64+0x10] ;  /* 0x000010080a0a7980 */ /* 0x000ee2000c101b00 */
[----:B----4-:R-:W-:-:S05]  /*15a0*/  IMAD.WIDE R6, R4, 0x8, R6 ;  /* 0x0000000804067825 */ /* 0x010fca00078e0206 */
[----:B0-----:R-:W4:Y:S01]  /*15b0*/  LD.E.64 R8, desc[UR10][R6.64+0x10] ;  /* 0x0000100a06087980 */ /* 0x001f22000c101b00 */
[----:B--2---:R-:W-:-:S08]  /*15c0*/  DMUL R12, R12, UR6 ;  /* 0x000000060c0c7c28 */ /* 0x004fd00008000000 */
[----:B---3--:R-:W-:-:S08]  /*15d0*/  DFMA R12, R20, R10, -R12 ;  /* 0x0000000a140c722b */ /* 0x008fd0000000080c */
[----:B----4-:R-:W-:-:S07]  /*15e0*/  DFMA R14, R12, UR4, R8 ;  /* 0x000000040c0e7c2b */ /* 0x010fce0008000008 */
[----:B------:R0:W-:Y:S04]  /*15f0*/  ST.E.64 desc[UR8][R6.64+0x10], R14 ;  /* 0x0000100e06007985 */ /* 0x0001e8000c101b08 */
[----:B------:R-:W2:Y:S04]  /*1600*/  LDG.E.64 R36, desc[UR12][R22.64] ;  /* 0x0000000c16247981 */ /* 0x000ea8000c1e1b00 */
[----:B------:R-:W3:Y:S04]  /*1610*/  LDG.E.64 R12, desc[UR10][R24.64] ;  /* 0x0000000a180c7981 */ /* 0x000ee8000c1e1b00 */
[----:B------:R-:W4:Y:S01]  /*1620*/  LDG.E.64 R8, desc[UR8][R28.64] ;  /* 0x000000081c087981 */ /* 0x000f22000c1e1b00 */
[----:B--2---:R-:W-:-:S06]  /*1630*/  IMAD.WIDE.U32 R10, R0, 0x8, R36 ;  /* 0x00000008000a7825 */ /* 0x004fcc00078e0024 */
        /* <DEDUP_REMOVED lines=18> */
[----:B------:R-:W-:-:S04]  /*1760*/  IADD3 R0, PT, PT, R0, 0x4, RZ ;  /* 0x0000000400007810 */ /* 0x000fc80007ffe0ff */
[----:B------:R-:W-:Y:S01]  /*1770*/  ISETP.NE.AND P1, PT, R0, 0x64, PT ;  /* 0x000000640000780c */ /* 0x000fe20003f25270 */
[----:B--2---:R-:W-:Y:S01]  /*1780*/  DMUL R14, R6, UR6 ;  /* 0x00000006060e7c28 */ /* 0x004fe20008000000 */
[----:B------:R-:W-:Y:S02]  /*1790*/  R2UR UR6, R16 ;  /* 0x00000000100672ca */ /* 0x000fe400000e0000 */
[----:B------:R-:W-:-:S05]  /*17a0*/  R2UR UR7, R17 ;  /* 0x00000000110772ca */ /* 0x000fca00000e0000 */
[----:B---3--:R-:W-:-:S08]  /*17b0*/  DFMA R8, R20, R8, -R14 ;  /* 0x000000081408722b */ /* 0x008fd0000000080e */
[----:B----4-:R-:W-:-:S07]  /*17c0*/  DFMA R4, R8, UR4, R4 ;  /* 0x0000000408047c2b */ /* 0x010fce0008000004 */
[----:B------:R0:W-:Y:S01]  /*17d0*/  ST.E.64 desc[UR6][R10.64+0x18], R4 ;  /* 0x000018040a007985 */ /* 0x0001e2000c101b06 */
[----:B------:R-:W-:Y:S05]  /*17e0*/  @P1 BRA `(.L_x_11) ;  /* 0xfffffff800181947 */ /* 0x000fea000383ffff */
[----:B------:R-:W-:Y:S05]  /*17f0*/  BSYNC.RECONVERGENT B1 ;  /* 0x0000000000017941 */ /* 0x000fea0003800200 */
.L_x_10:
[----:B------:R-:W-:Y:S05]  /*1800*/  @P0 BRA `(.L_x_12) ;  /* 0xffffffec006c0947 */ /* 0x000fea000383ffff */
.L_x_7:
[----:B------:R-:W-:Y:S05]  /*1810*/  BSYNC.RECONVERGENT B0 ;  /* 0x0000000000007941 */ /* 0x000fea0003800200 */
.L_x_6:
[----:B------:R-:W-:Y:S01]  /*1820*/  IMAD.MOV.U32 R30, RZ, RZ, R2 ;  /* 0x000000ffff1e7224 */ /* 0x000fe200078e0002 */
[----:B------:R-:W-:Y:S01]  /*1830*/  MOV R0, 0x0 ;  /* 0x0000000000007802 */ /* 0x000fe20000000f00 */
[----:B------:R-:W0:Y:S01]  /*1840*/  LDCU.64 UR4, c[0x4][0x28] ;  /* 0x01000500ff0477ac */ /* 0x000e220008000a00 */
[----:B------:R-:W-:Y:S02]  /*1850*/  IMAD.MOV.U32 R6, RZ, RZ, R32 ;  /* 0x000000ffff067224 */ /* 0x000fe400078e0020 */
[----:B------:R1:W-:Y:S01]  /*1860*/  STL.64 [R1], R30 ;  /* 0x0000001e01007387 */ /* 0x0003e20000100a00 */
[----:B------:R1:W2:Y:S01]  /*1870*/  LDC.64 R8, c[0x4][R0] ;  /* 0x0100000000087b82 */ /* 0x0002a20000000a00 */
[----:B------:R-:W-:Y:S02]  /*1880*/  IMAD.MOV.U32 R7, RZ, RZ, R33 ;  /* 0x000000ffff077224 */ /* 0x000fe400078e0021 */
[----:B0-----:R-:W-:Y:S01]  /*1890*/  IMAD.U32 R4, RZ, RZ, UR4 ;  /* 0x00000004ff047e24 */ /* 0x001fe2000f8e00ff */
[----:B-1----:R-:W-:-:S07]  /*18a0*/  MOV R5, UR5 ;  /* 0x0000000500057c02 */ /* 0x002fce0008000f00 */
[----:B------:R-:W-:-:S07]  /*18b0*/  LEPC R20, `(.L_x_13) ;  /* 0x000000001014794e */ /* 0x000fce0000000000 */
[----:B--2---:R-:W-:Y:S05]  /*18c0*/  CALL.ABS.NOINC R8 ;  /* 0x0000000008007343 */ /* 0x004fea0003c00000 */
.L_x_13:
[----:B------:R-:W-:Y:S01]  /*18d0*/  IADD3 R31, PT, PT, R31, 0x1, RZ ;  /* 0x000000011f1f7810 */ /* 0x000fe20007ffe0ff */
[----:B------:R-:W-:Y:S05]  /*18e0*/  WARPSYNC.ALL ;  /* 0x0000000000007948 */ /* 0x000fea0003800000 */
[----:B------:R-:W-:Y:S01]  /*18f0*/  BAR.SYNC.DEFER_BLOCKING 0x0 ;  /* 0x0000000000007b1d */ /* 0x000fe20000010000 */
[----:B------:R-:W-:-:S13]  /*1900*/  ISETP.NE.AND P0, PT, R31, 0x1f4, PT ;  /* 0x000001f41f00780c */ /* 0x000fda0003f05270 */
[----:B------:R-:W-:Y:S05]  /*1910*/  @P0 BRA `(.L_x_14) ;  /* 0xffffffe800a80947 */ /* 0x000fea000383ffff */
[----:B------:R-:W-:Y:S05]  /*1920*/  EXIT ;  /* 0x000000000000794d */ /* 0x000fea0003800000 */
.L_x_15:
        /* <DEDUP_REMOVED lines=13> */
.L_x_17:


//--------------------- .nv.global.init           --------------------------
	.section	.nv.global.init,"aw",@progbits
.nv.global.init:
	.type		$str$1,@object
	.size		$str$1,($str$5 - $str$1)
$str$1:
        /*0000*/ 	.byte	0x64, 0x65, 0x62, 0x75, 0x67, 0x2d, 0x34, 0x2e, 0x2e, 0x2e, 0x2e, 0x0a, 0x00
	.type		$str$5,@object
	.size		$str$5,($str$4 - $str$5)
$str$5:
        /*000d*/ 	.byte	0x48, 0x65, 0x6c, 0x6c, 0x6f, 0x20, 0x66, 0x72, 0x6f, 0x6d, 0x20, 0x47, 0x50, 0x55, 0x0a, 0x00
	.type		$str$4,@object
	.size		$str$4,($str - $str$4)
$str$4:
        /*001d*/ 	.byte	0x5b, 0x25, 0x64, 0x5d, 0x20, 0x69, 0x74, 0x65, 0x72, 0x2d, 0x66, 0x69, 0x6e, 0x3d, 0x25, 0x64
        /*002d*/ 	.byte	0x0a, 0x00
	.type		$str,@object
	.size		$str,($str$3 - $str)
$str:
        /*002f*/ 	.byte	0x54, 0x65, 0x73, 0x74, 0x2d, 0x31, 0x20, 0x25, 0x64, 0x20, 0x20, 0x25, 0x64, 0x20, 0x20, 0x25
        /*003f*/ 	.byte	0x64, 0x20, 0x25, 0x64, 0x0a, 0x00
	.type		$str$3,@object
	.size		$str$3,($str$2 - $str$3)
$str$3:
        /*0045*/ 	.byte	0x5b, 0x25, 0x64, 0x5d, 0x20, 0x20, 0x72, 0x6f, 0x77, 0x20, 0x3d, 0x25, 0x64, 0x20, 0x20, 0x63
        /*0055*/ 	.byte	0x6f, 0x6c, 0x3d, 0x25, 0x64, 0x20, 0x6d, 0x69, 0x6e, 0x69, 0x5f, 0x62, 0x5f, 0x69, 0x64, 0x78
        /*0065*/ 	.byte	0x3d, 0x25, 0x64, 0x20, 0x74, 0x64, 0x5f, 0x65, 0x6c, 0x65, 0x5f, 0x6e, 0x75, 0x6d, 0x3d, 0x25
        /*0075*/ 	.byte	0x64, 0x0a, 0x00
	.type		$str$2,@object
	.size		$str$2,(.L_2 - $str$2)
$str$2:
        /*0078*/ 	.byte	0x5b, 0x25, 0x64, 0x5d, 0x3a, 0x20, 0x72, 0x6f, 0x77, 0x5f, 0x62, 0x5f, 0x69, 0x64, 0x3d, 0x25
        /*0088*/ 	.byte	0x64, 0x20, 0x20, 0x63, 0x6f, 0x6c, 0x5f, 0x62, 0x5f, 0x69, 0x64, 0x3d, 0x25, 0x64, 0x20, 0x20
        /*0098*/ 	.byte	0x72, 0x6f, 0x77, 0x5f, 0x62, 0x61, 0x73, 0x65, 0x3d, 0x25, 0x64, 0x20, 0x63, 0x6f, 0x6c, 0x5f
        /*00a8*/ 	.byte	0x62, 0x61, 0x73, 0x65, 0x3d, 0x25, 0x64, 0x0a, 0x00
.L_2:


//--------------------- .nv.shared.reserved.0     --------------------------
	.section	.nv.shared.reserved.0,"aw",@nobits
	.weak		__nv_reservedSMEM_offset_0_alias
	.size		__nv_reservedSMEM_offset_0_alias, 0, 64
	.other		__nv_reservedSMEM_offset_0_alias,@"STO_CUDA_RESERVED_SHARED STV_DEFAULT"
__nv_reservedSMEM_offset_0_alias:
	.zero		0
	.zero		64


//--------------------- .nv.constant0._Z12helloFromGPUv --------------------------
	.section	.nv.constant0._Z12helloFromGPUv,"a",@progbits
	.sectionflags	@""
	.align	4
.nv.constant0._Z12helloFromGPUv:
	.zero		896


//--------------------- .nv.constant0._Z8MFkernelP5BlockS0_PPdS2_S2_S2_PiS3_PP11RatingEntryiiS3_idd --------------------------
	.section	.nv.constant0._Z8MFkernelP5BlockS0_PPdS2_S2_S2_PiS3_PP11RatingEntryiiS3_idd,"a",@progbits
	.sectionflags	@""
	.align	4
.nv.constant0._Z8MFkernelP5BlockS0_PPdS2_S2_S2_PiS3_PP11RatingEntryiiS3_idd:
	.zero		1008


//--------------------- SYMBOLS --------------------------

	.type		.nv.reservedSmem.offset0,@object
	.size		.nv.reservedSmem.offset0,0x4
	.type		vprintf,@function
